// auto-generated by cutlass_sweep.gemm — config: {"arch": "sm_90", "cluster_m": 2, "cluster_n": 1, "dtype": "fp16", "dtype_b": "fp16", "layout": "nt", "stages": 0, "tile_k": 64, "tile_m": 192, "tile_n": 32}
#include "cutlass/cutlass.h"
#include "cutlass/gemm/collective/collective_builder.hpp"
#include "cutlass/gemm/device/gemm_universal_adapter.h"
#include "cutlass/gemm/kernel/gemm_universal.hpp"
#include "cutlass/epilogue/collective/collective_builder.hpp"

using ElemA = cutlass::half_t;
using ElemB = cutlass::half_t;
using ElemCD = cutlass::half_t;
using Acc  = float;
using TileShape    = cute::Shape<cute::_192, cute::_32, cute::_64>;
using ClusterShape = cute::Shape<cute::_2, cute::_1, cute::_1>;

using CollectiveEpilogue = typename cutlass::epilogue::collective::CollectiveBuilder<
    cutlass::arch::Sm90, cutlass::arch::OpClassTensorOp,
    TileShape, ClusterShape,
    cutlass::epilogue::collective::EpilogueTileAuto,
    Acc, Acc,
    ElemCD, cutlass::layout::RowMajor, 128 / cutlass::sizeof_bits<ElemCD>::value,
    ElemCD, cutlass::layout::RowMajor, 128 / cutlass::sizeof_bits<ElemCD>::value,
    cutlass::epilogue::collective::EpilogueScheduleAuto
  >::CollectiveOp;

using CollectiveMainloop = typename cutlass::gemm::collective::CollectiveBuilder<
    cutlass::arch::Sm90, cutlass::arch::OpClassTensorOp,
    ElemA, cutlass::layout::RowMajor, 128 / cutlass::sizeof_bits<ElemA>::value,
    ElemB, cutlass::layout::ColumnMajor, 128 / cutlass::sizeof_bits<ElemB>::value,
    Acc,
    TileShape, ClusterShape,
    cutlass::gemm::collective::StageCountAutoCarveout<static_cast<int>(sizeof(typename CollectiveEpilogue::SharedStorage))>,
    cutlass::gemm::collective::KernelScheduleAuto
  >::CollectiveOp;

using GemmKernel = cutlass::gemm::kernel::GemmUniversal<
    cute::Shape<int,int,int,int>,
    CollectiveMainloop,
    CollectiveEpilogue
>;
using Gemm = cutlass::gemm::device::GemmUniversalAdapter<GemmKernel>;

// Force the device kernel symbol into the cubin without needing a host main.
auto* _anchor = &cutlass::device_kernel<GemmKernel>;


// ===== COMPILED SASS (sm_90a) =====

	.target	sm_90a

	.elftype	@"ET_EXEC"


//--------------------- .note.nv.tkinfo           --------------------------
	.section	.note.nv.tkinfo,"",@"SHT_NOTE"
	.sectionflags	@"SHF_NOTE_NV_TKINFO"
	.tkinfo
        /*0018*/ 	.word	0x00000002
        /*0030*/ 	.string	""
        /*0030*/ 	.string	"ptxas"
        /*0030*/ 	.string	"Cuda compilation tools, release 13.0, V13.0.88"
        /*0030*/ 	.string	"Build cuda_13.0.r13.0/compiler.36424714_0"
        /*0030*/ 	.string	"-arch sm_90a -m 64 "



//--------------------- .note.nv.cuinfo           --------------------------
	.section	.note.nv.cuinfo,"",@"SHT_NOTE"
	.sectionflags	@"SHF_NOTE_NV_CUINFO"
        /*0018*/ 	.short	0x0002
        /*001a*/ 	.short	0x005a
        /*001c*/ 	.short	0x0082
	.zero		2


//--------------------- .nv.info                  --------------------------
	.section	.nv.info,"",@"SHT_CUDA_INFO"
	.align	4


	//----- nvinfo : EIATTR_REGCOUNT
	.align		4
        /*0000*/ 	.byte	0x04, 0x2f
        /*0002*/ 	.short	(.L_15 - .L_14)
	.align		4
.L_14:
        /*0004*/ 	.word	index@(_ZN7cutlass13device_kernelINS_4gemm6kernel13GemmUniversalIN4cute5tupleIJiiiiEEENS1_10collective13CollectiveMmaINS1_34MainloopSm90TmaGmmaWarpSpecializedILi8ENS5_IJNS4_1CILi2EEENSA_ILi1EEESC_EEENS1_35KernelTmaWarpSpecializedCooperativeEEENS5_IJNSA_ILi192EEENSA_ILi32EEENSA_ILi64EEEEEENS_6half_tENS5_IJlSC_lEEESK_SL_NS4_8TiledMMAINS4_8MMA_AtomIJNS4_4SM904GMMA25MMA_64x32x16_F32F16F16_SSILNSP_5MajorE0ELSR_0ELNSP_7ScaleInE1ELSS_1EEEEEENS4_6LayoutISD_NS5_IJSC_NSA_ILi0EEESW_EEEEENS5_IJNS4_10UnderscoreESZ_SZ_EEEEENS4_13SM90_TMA_LOADENS4_14ComposedLayoutINS4_7SwizzleILi3ELi4ELi3EEENS4_18smem_ptr_flag_bitsILi16EEENSV_INS5_IJNSA_ILi8EEESI_EEENS5_IJSI_SC_EEEEEEEvNS4_8identityENS4_23SM90_TMA_LOAD_MULTICASTES1C_vS1D_EENS_8epilogue10collective6detail29Sm90TmaWarpSpecializedAdapterINS1H_15DefaultEpilogueISK_SL_SL_NS1G_6thread17LinearCombinationISK_Li1EffLNS1L_9ScaleType4KindE0ELNS_15FloatRoundStyleE2ESK_EENS1_15EpilogueDefaultEEEEEvvEEEEvNT_6ParamsE)
        /*0008*/ 	.word	0x000000a8


	//----- nvinfo : EIATTR_FRAME_SIZE
	.align		4
.L_15:
        /*000c*/ 	.byte	0x04, 0x11
        /*000e*/ 	.short	(.L_17 - .L_16)
	.align		4
.L_16:
        /*0010*/ 	.word	index@(_ZN7cutlass13device_kernelINS_4gemm6kernel13GemmUniversalIN4cute5tupleIJiiiiEEENS1_10collective13CollectiveMmaINS1_34MainloopSm90TmaGmmaWarpSpecializedILi8ENS5_IJNS4_1CILi2EEENSA_ILi1EEESC_EEENS1_35KernelTmaWarpSpecializedCooperativeEEENS5_IJNSA_ILi192EEENSA_ILi32EEENSA_ILi64EEEEEENS_6half_tENS5_IJlSC_lEEESK_SL_NS4_8TiledMMAINS4_8MMA_AtomIJNS4_4SM904GMMA25MMA_64x32x16_F32F16F16_SSILNSP_5MajorE0ELSR_0ELNSP_7ScaleInE1ELSS_1EEEEEENS4_6LayoutISD_NS5_IJSC_NSA_ILi0EEESW_EEEEENS5_IJNS4_10UnderscoreESZ_SZ_EEEEENS4_13SM90_TMA_LOADENS4_14ComposedLayoutINS4_7SwizzleILi3ELi4ELi3EEENS4_18smem_ptr_flag_bitsILi16EEENSV_INS5_IJNSA_ILi8EEESI_EEENS5_IJSI_SC_EEEEEEEvNS4_8identityENS4_23SM90_TMA_LOAD_MULTICASTES1C_vS1D_EENS_8epilogue10collective6detail29Sm90TmaWarpSpecializedAdapterINS1H_15DefaultEpilogueISK_SL_SL_NS1G_6thread17LinearCombinationISK_Li1EffLNS1L_9ScaleType4KindE0ELNS_15FloatRoundStyleE2ESK_EENS1_15EpilogueDefaultEEEEEvvEEEEvNT_6ParamsE)
        /*0014*/ 	.word	0x00000000


	//----- nvinfo : EIATTR_MIN_STACK_SIZE
	.align		4
.L_17:
        /*0018*/ 	.byte	0x04, 0x12
        /*001a*/ 	.short	(.L_19 - .L_18)
	.align		4
.L_18:
        /*001c*/ 	.word	index@(_ZN7cutlass13device_kernelINS_4gemm6kernel13GemmUniversalIN4cute5tupleIJiiiiEEENS1_10collective13CollectiveMmaINS1_34MainloopSm90TmaGmmaWarpSpecializedILi8ENS5_IJNS4_1CILi2EEENSA_ILi1EEESC_EEENS1_35KernelTmaWarpSpecializedCooperativeEEENS5_IJNSA_ILi192EEENSA_ILi32EEENSA_ILi64EEEEEENS_6half_tENS5_IJlSC_lEEESK_SL_NS4_8TiledMMAINS4_8MMA_AtomIJNS4_4SM904GMMA25MMA_64x32x16_F32F16F16_SSILNSP_5MajorE0ELSR_0ELNSP_7ScaleInE1ELSS_1EEEEEENS4_6LayoutISD_NS5_IJSC_NSA_ILi0EEESW_EEEEENS5_IJNS4_10UnderscoreESZ_SZ_EEEEENS4_13SM90_TMA_LOADENS4_14ComposedLayoutINS4_7SwizzleILi3ELi4ELi3EEENS4_18smem_ptr_flag_bitsILi16EEENSV_INS5_IJNSA_ILi8EEESI_EEENS5_IJSI_SC_EEEEEEEvNS4_8identityENS4_23SM90_TMA_LOAD_MULTICASTES1C_vS1D_EENS_8epilogue10collective6detail29Sm90TmaWarpSpecializedAdapterINS1H_15DefaultEpilogueISK_SL_SL_NS1G_6thread17LinearCombinationISK_Li1EffLNS1L_9ScaleType4KindE0ELNS_15FloatRoundStyleE2ESK_EENS1_15EpilogueDefaultEEEEEvvEEEEvNT_6ParamsE)
        /*0020*/ 	.word	0x00000000
.L_19:


//--------------------- .nv.compat                --------------------------
	.section	.nv.compat,"",@"SHT_CUDA_COMPAT_INFO"
	.align	4
        /*0000*/ 	.byte	0x02, 0x09, 0x01, 0x00, 0x02, 0x02, 0x04, 0x00, 0x02, 0x05, 0x05, 0x00, 0x03, 0x07, 0x01, 0x01
        /*0010*/ 	.byte	0x02, 0x03, 0x01, 0x00, 0x02, 0x06, 0x01, 0x00, 0x04, 0x0b, 0x08, 0x00, 0x00, 0x00, 0x00, 0x00
        /*0020*/ 	.byte	0x00, 0x00, 0x00, 0x00


//--------------------- .nv.info._ZN7cutlass13device_kernelINS_4gemm6kernel13GemmUniversalIN4cute5tupleIJiiiiEEENS1_10collective13CollectiveMmaINS1_34MainloopSm90TmaGmmaWarpSpecializedILi8ENS5_IJNS4_1CILi2EEENSA_ILi1EEESC_EEENS1_35KernelTmaWarpSpecializedCooperativeEEENS5_IJNSA_ILi192EEENSA_ILi32EEENSA_ILi64EEEEEENS_6half_tENS5_IJlSC_lEEESK_SL_NS4_8TiledMMAINS4_8MMA_AtomIJNS4_4SM904GMMA25MMA_64x32x16_F32F16F16_SSILNSP_5MajorE0ELSR_0ELNSP_7ScaleInE1ELSS_1EEEEEENS4_6LayoutISD_NS5_IJSC_NSA_ILi0EEESW_EEEEENS5_IJNS4_10UnderscoreESZ_SZ_EEEEENS4_13SM90_TMA_LOADENS4_14ComposedLayoutINS4_7SwizzleILi3ELi4ELi3EEENS4_18smem_ptr_flag_bitsILi16EEENSV_INS5_IJNSA_ILi8EEESI_EEENS5_IJSI_SC_EEEEEEEvNS4_8identityENS4_23SM90_TMA_LOAD_MULTICASTES1C_vS1D_EENS_8epilogue10collective6detail29Sm90TmaWarpSpecializedAdapterINS1H_15DefaultEpilogueISK_SL_SL_NS1G_6thread17LinearCombinationISK_Li1EffLNS1L_9ScaleType4KindE0ELNS_15FloatRoundStyleE2ESK_EENS1_15EpilogueDefaultEEEEEvvEEEEvNT_6ParamsE --------------------------
	.section	.nv.info._ZN7cutlass13device_kernelINS_4gemm6kernel13GemmUniversalIN4cute5tupleIJiiiiEEENS1_10collective13CollectiveMmaINS1_34MainloopSm90TmaGmmaWarpSpecializedILi8ENS5_IJNS4_1CILi2EEENSA_ILi1EEESC_EEENS1_35KernelTmaWarpSpecializedCooperativeEEENS5_IJNSA_ILi192EEENSA_ILi32EEENSA_ILi64EEEEEENS_6half_tENS5_IJlSC_lEEESK_SL_NS4_8TiledMMAINS4_8MMA_AtomIJNS4_4SM904GMMA25MMA_64x32x16_F32F16F16_SSILNSP_5MajorE0ELSR_0ELNSP_7ScaleInE1ELSS_1EEEEEENS4_6LayoutISD_NS5_IJSC_NSA_ILi0EEESW_EEEEENS5_IJNS4_10UnderscoreESZ_SZ_EEEEENS4_13SM90_TMA_LOADENS4_14ComposedLayoutINS4_7SwizzleILi3ELi4ELi3EEENS4_18smem_ptr_flag_bitsILi16EEENSV_INS5_IJNSA_ILi8EEESI_EEENS5_IJSI_SC_EEEEEEEvNS4_8identityENS4_23SM90_TMA_LOAD_MULTICASTES1C_vS1D_EENS_8epilogue10collective6detail29Sm90TmaWarpSpecializedAdapterINS1H_15DefaultEpilogueISK_SL_SL_NS1G_6thread17LinearCombinationISK_Li1EffLNS1L_9ScaleType4KindE0ELNS_15FloatRoundStyleE2ESK_EENS1_15EpilogueDefaultEEEEEvvEEEEvNT_6ParamsE,"",@"SHT_CUDA_INFO"
	.sectionflags	@""
	.align	4


	//----- nvinfo : EIATTR_CUDA_API_VERSION
	.align		4
        /*0000*/ 	.byte	0x04, 0x37
        /*0002*/ 	.short	(.L_21 - .L_20)
.L_20:
        /*0004*/ 	.word	0x00000082


	//----- nvinfo : EIATTR_KPARAM_INFO
	.align		4
.L_21:
        /*0008*/ 	.byte	0x04, 0x17
        /*000a*/ 	.short	(.L_23 - .L_22)
.L_22:
        /*000c*/ 	.word	0x00000000
        /*0010*/ 	.short	0x0000
        /*0012*/ 	.short	0x0070
        /*0014*/ 	.byte	0x00, 0xf0, 0x01, 0x10


	//----- nvinfo : EIATTR_SPARSE_MMA_MASK
	.align		4
.L_23:
        /*0018*/ 	.byte	0x03, 0x50
        /*001a*/ 	.short	0x0000


	//----- nvinfo : EIATTR_MAXREG_COUNT
	.align		4
        /*001c*/ 	.byte	0x03, 0x1b
        /*001e*/ 	.short	0x00a8


	//----- nvinfo : EIATTR_NUM_BARRIERS
	.align		4
        /*0020*/ 	.byte	0x02, 0x4c
        /*0022*/ 	.byte	0x01
	.zero		1


	//----- nvinfo : EIATTR_EXTERNS
	.align		4
        /*0024*/ 	.byte	0x04, 0x0f
        /*0026*/ 	.short	(.L_25 - .L_24)


	//   ....[0]....
	.align		4
.L_24:
        /*0028*/ 	.word	index@(__assertfail)


	//----- nvinfo : EIATTR_MERCURY_ISA_VERSION
	.align		4
.L_25:
        /*002c*/ 	.byte	0x03, 0x5f
        /*002e*/ 	.short	0x0101


	//----- nvinfo : EIATTR_INT_WARP_WIDE_INSTR_OFFSETS
	.align		4
        /*0030*/ 	.byte	0x04, 0x31
        /*0032*/ 	.short	(.L_27 - .L_26)


	//   ....[0]....
.L_26:
        /*0034*/ 	.word	0x00000530


	//   ....[1]....
        /*0038*/ 	.word	0x00000560


	//   ....[2]....
        /*003c*/ 	.word	0x00000720


	//   ....[3]....
        /*0040*/ 	.word	0x00002070


	//----- nvinfo : EIATTR_COOP_GROUP_MASK_REGIDS
	.align		4
.L_27:
        /*0044*/ 	.byte	0x04, 0x29
        /*0046*/ 	.short	(.L_29 - .L_28)


	//   ....[0]....
.L_28:
        /*0048*/ 	.word	0xffffffff


	//   ....[1]....
        /*004c*/ 	.word	0xffffffff


	//   ....[2]....
        /*0050*/ 	.word	0xffffffff


	//   ....[3]....
        /*0054*/ 	.word	0xffffffff


	//   ....[4]....
        /*0058*/ 	.word	0xffffffff


	//   ....[5]....
        /*005c*/ 	.word	0xffffffff


	//----- nvinfo : EIATTR_COOP_GROUP_INSTR_OFFSETS
	.align		4
.L_29:
        /*0060*/ 	.byte	0x04, 0x28
        /*0062*/ 	.short	(.L_31 - .L_30)


	//   ....[0]....
.L_30:
        /*0064*/ 	.word	0x00000060


	//   ....[1]....
        /*0068*/ 	.word	0x00000070


	//   ....[2]....
        /*006c*/ 	.word	0x00000130


	//   ....[3]....
        /*0070*/ 	.word	0x00000380


	//   ....[4]....
        /*0074*/ 	.word	0x000008a0


	//   ....[5]....
        /*0078*/ 	.word	0x000012e0


	//----- nvinfo : EIATTR_REG_RECONFIG
	.align		4
.L_31:
        /*007c*/ 	.byte	0x01, 0x54
	.zero		2


	//----- nvinfo : EIATTR_SYSCALL_OFFSETS
	.align		4
        /*0080*/ 	.byte	0x04, 0x46
        /*0082*/ 	.short	(.L_33 - .L_32)


	//   ....[0]....
.L_32:
        /*0084*/ 	.word	0x000014a0


	//----- nvinfo : EIATTR_MBARRIER_INSTR_OFFSETS
	.align		4
.L_33:
        /*0088*/ 	.byte	0x04, 0x39
        /*008a*/ 	.short	(.L_35 - .L_34)


	//   ....[0]....
.L_34:
        /*008c*/ 	.word	0x00000250
        /*0090*/ 	.word	0x000000ff
        /*0094*/ 	.word	0x00000000
        /*0098*/ 	.short	0x0100
        /*009a*/ 	.byte	0x08
	.zero		1


	//   ....[1]....
        /*009c*/ 	.word	0x00000260
        /*00a0*/ 	.word	0x000000ff
        /*00a4*/ 	.word	0x00000040
        /*00a8*/ 	.short	0x0100
        /*00aa*/ 	.byte	0x08
	.zero		1


	//   ....[2]....
        /*00ac*/ 	.word	0x00000270
        /*00b0*/ 	.word	0x000000ff
        /*00b4*/ 	.word	0x00000008
        /*00b8*/ 	.short	0x0100
        /*00ba*/ 	.byte	0x08
	.zero		1


	//   ....[3]....
        /*00bc*/ 	.word	0x00000280
        /*00c0*/ 	.word	0x000000ff
        /*00c4*/ 	.word	0x00000048
        /*00c8*/ 	.short	0x0100
        /*00ca*/ 	.byte	0x08
	.zero		1


	//   ....[4]....
        /*00cc*/ 	.word	0x00000290
        /*00d0*/ 	.word	0x000000ff
        /*00d4*/ 	.word	0x00000010
        /*00d8*/ 	.short	0x0100
        /*00da*/ 	.byte	0x08
	.zero		1


	//   ....[5]....
        /*00dc*/ 	.word	0x000002a0
        /*00e0*/ 	.word	0x000000ff
        /*00e4*/ 	.word	0x00000050
        /*00e8*/ 	.short	0x0100
        /*00ea*/ 	.byte	0x08
	.zero		1


	//   ....[6]....
        /*00ec*/ 	.word	0x000002b0
        /*00f0*/ 	.word	0x000000ff
        /*00f4*/ 	.word	0x00000018
        /*00f8*/ 	.short	0x0100
        /*00fa*/ 	.byte	0x08
	.zero		1


	//   ....[7]....
        /*00fc*/ 	.word	0x000002c0
        /*0100*/ 	.word	0x000000ff
        /*0104*/ 	.word	0x00000058
        /*0108*/ 	.short	0x0100
        /*010a*/ 	.byte	0x08
	.zero		1


	//   ....[8]....
        /*010c*/ 	.word	0x000002d0
        /*0110*/ 	.word	0x000000ff
        /*0114*/ 	.word	0x00000020
        /*0118*/ 	.short	0x0100
        /*011a*/ 	.byte	0x08
	.zero		1


	//   ....[9]....
        /*011c*/ 	.word	0x000002e0
        /*0120*/ 	.word	0x000000ff
        /*0124*/ 	.word	0x00000060
        /*0128*/ 	.short	0x0100
        /*012a*/ 	.byte	0x08
	.zero		1


	//   ....[10]....
        /*012c*/ 	.word	0x000002f0
        /*0130*/ 	.word	0x000000ff
        /*0134*/ 	.word	0x00000028
        /*0138*/ 	.short	0x0100
        /*013a*/ 	.byte	0x08
	.zero		1


	//   ....[11]....
        /*013c*/ 	.word	0x00000300
        /*0140*/ 	.word	0x000000ff
        /*0144*/ 	.word	0x00000068
        /*0148*/ 	.short	0x0100
        /*014a*/ 	.byte	0x08
	.zero		1


	//   ....[12]....
        /*014c*/ 	.word	0x00000310
        /*0150*/ 	.word	0x000000ff
        /*0154*/ 	.word	0x00000030
        /*0158*/ 	.short	0x0100
        /*015a*/ 	.byte	0x08
	.zero		1


	//   ....[13]....
        /*015c*/ 	.word	0x00000320
        /*0160*/ 	.word	0x000000ff
        /*0164*/ 	.word	0x00000070
        /*0168*/ 	.short	0x0100
        /*016a*/ 	.byte	0x08
	.zero		1


	//   ....[14]....
        /*016c*/ 	.word	0x00000330
        /*0170*/ 	.word	0x000000ff
        /*0174*/ 	.word	0x00000038
        /*0178*/ 	.short	0x0100
        /*017a*/ 	.byte	0x08
	.zero		1


	//   ....[15]....
        /*017c*/ 	.word	0x00000340
        /*0180*/ 	.word	0x000000ff
        /*0184*/ 	.word	0x00000078
        /*0188*/ 	.short	0x0100
        /*018a*/ 	.byte	0x08
	.zero		1


	//   ....[16]....
        /*018c*/ 	.word	0x000007a0
        /*0190*/ 	.word	0x000000ff
        /*0194*/ 	.word	0x00000090
        /*0198*/ 	.short	0x0100
        /*019a*/ 	.byte	0x06
	.zero		1


	//   ....[17]....
        /*019c*/ 	.word	0x00000830
        /*01a0*/ 	.word	0x000000ff
        /*01a4*/ 	.word	0x00000098
        /*01a8*/ 	.short	0x0100
        /*01aa*/ 	.byte	0x06
	.zero		1


	//   ....[18]....
        /*01ac*/ 	.word	0x00001560
        /*01b0*/ 	.word	0x00000003
        /*01b4*/ 	.word	0x00000000
        /*01b8*/ 	.short	0x010a
        /*01ba*/ 	.byte	0x3f
	.zero		1


	//   ....[19]....
        /*01bc*/ 	.word	0x000015a0
        /*01c0*/ 	.word	0x00000003
        /*01c4*/ 	.word	0x00000000
        /*01c8*/ 	.short	0x010a
        /*01ca*/ 	.byte	0x3f
	.zero		1


	//   ....[20]....
        /*01cc*/ 	.word	0x00001af0
        /*01d0*/ 	.word	0x00000005
        /*01d4*/ 	.word	0x00000000
        /*01d8*/ 	.short	0x010a
        /*01da*/ 	.byte	0x3f
	.zero		1


	//   ....[21]....
        /*01dc*/ 	.word	0x00001b30
        /*01e0*/ 	.word	0x00000005
        /*01e4*/ 	.word	0x00000000
        /*01e8*/ 	.short	0x010a
        /*01ea*/ 	.byte	0x3f
	.zero		1


	//   ....[22]....
        /*01ec*/ 	.word	0x00001f10
        /*01f0*/ 	.word	0x00000005
        /*01f4*/ 	.word	0x00000000
        /*01f8*/ 	.short	0x0101
        /*01fa*/ 	.byte	0x3f
	.zero		1


	//   ....[23]....
        /*01fc*/ 	.word	0x000020f0
        /*0200*/ 	.word	0x00000003
        /*0204*/ 	.word	0x00000000
        /*0208*/ 	.short	0x0101
        /*020a*/ 	.byte	0x3f
	.zero		1


	//   ....[24]....
        /*020c*/ 	.word	0x000059e0
        /*0210*/ 	.word	0x00000014
        /*0214*/ 	.word	0x00000040
        /*0218*/ 	.short	0x010a
        /*021a*/ 	.byte	0x3f
	.zero		1


	//   ....[25]....
        /*021c*/ 	.word	0x00005da0
        /*0220*/ 	.word	0x00000005
        /*0224*/ 	.word	0x00000098
        /*0228*/ 	.short	0x0101
        /*022a*/ 	.byte	0x3f
	.zero		1


	//   ....[26]....
        /*022c*/ 	.word	0x000064c0
        /*0230*/ 	.word	0x00000007
        /*0234*/ 	.word	0x00000000
        /*0238*/ 	.short	0x010a
        /*023a*/ 	.byte	0x3f
	.zero		1


	//   ....[27]....
        /*023c*/ 	.word	0x00006540
        /*0240*/ 	.word	0x00000008
        /*0244*/ 	.word	0x00000000
        /*0248*/ 	.short	0x010a
        /*024a*/ 	.byte	0x3f
	.zero		1


	//   ....[28]....
        /*024c*/ 	.word	0x000065d0
        /*0250*/ 	.word	0x00000009
        /*0254*/ 	.word	0x00000000
        /*0258*/ 	.short	0x010a
        /*025a*/ 	.byte	0x3f
	.zero		1


	//   ....[29]....
        /*025c*/ 	.word	0x00006660
        /*0260*/ 	.word	0x00000008
        /*0264*/ 	.word	0x00000000
        /*0268*/ 	.short	0x010a
        /*026a*/ 	.byte	0x3f
	.zero		1


	//   ....[30]....
        /*026c*/ 	.word	0x000066f0
        /*0270*/ 	.word	0x00000009
        /*0274*/ 	.word	0x00000000
        /*0278*/ 	.short	0x010a
        /*027a*/ 	.byte	0x3f
	.zero		1


	//   ....[31]....
        /*027c*/ 	.word	0x00006780
        /*0280*/ 	.word	0x00000008
        /*0284*/ 	.word	0x00000000
        /*0288*/ 	.short	0x010a
        /*028a*/ 	.byte	0x3f
	.zero		1


	//   ....[32]....
        /*028c*/ 	.word	0x00006810
        /*0290*/ 	.word	0x0000000b
        /*0294*/ 	.word	0x00000000
        /*0298*/ 	.short	0x010a
        /*029a*/ 	.byte	0x3f
	.zero		1


	//   ....[33]....
        /*029c*/ 	.word	0x000068a0
        /*02a0*/ 	.word	0x00000003
        /*02a4*/ 	.word	0x00000000
        /*02a8*/ 	.short	0x010a
        /*02aa*/ 	.byte	0x3f
	.zero		1


	//   ....[34]....
        /*02ac*/ 	.word	0x00006900
        /*02b0*/ 	.word	0x00000003
        /*02b4*/ 	.word	0x00000000
        /*02b8*/ 	.short	0x010a
        /*02ba*/ 	.byte	0x3f
	.zero		1


	//   ....[35]....
        /*02bc*/ 	.word	0x00006950
        /*02c0*/ 	.word	0x00000005
        /*02c4*/ 	.word	0x00000000
        /*02c8*/ 	.short	0x010a
        /*02ca*/ 	.byte	0x3f
	.zero		1


	//   ....[36]....
        /*02cc*/ 	.word	0x00006a20
        /*02d0*/ 	.word	0x00000014
        /*02d4*/ 	.word	0x00000040
        /*02d8*/ 	.short	0x010a
        /*02da*/ 	.byte	0x3f
	.zero		1


	//   ....[37]....
        /*02dc*/ 	.word	0x00006af0
        /*02e0*/ 	.word	0x00000007
        /*02e4*/ 	.word	0x00000000
        /*02e8*/ 	.short	0x010a
        /*02ea*/ 	.byte	0x3f
	.zero		1


	//   ....[38]....
        /*02ec*/ 	.word	0x00006b40
        /*02f0*/ 	.word	0x00000008
        /*02f4*/ 	.word	0x00000000
        /*02f8*/ 	.short	0x010a
        /*02fa*/ 	.byte	0x3f
	.zero		1


	//   ....[39]....
        /*02fc*/ 	.word	0x00006b90
        /*0300*/ 	.word	0x00000009
        /*0304*/ 	.word	0x00000000
        /*0308*/ 	.short	0x010a
        /*030a*/ 	.byte	0x3f
	.zero		1


	//   ....[40]....
        /*030c*/ 	.word	0x00006be0
        /*0310*/ 	.word	0x00000008
        /*0314*/ 	.word	0x00000000
        /*0318*/ 	.short	0x010a
        /*031a*/ 	.byte	0x3f
	.zero		1


	//   ....[41]....
        /*031c*/ 	.word	0x00006c30
        /*0320*/ 	.word	0x00000009
        /*0324*/ 	.word	0x00000000
        /*0328*/ 	.short	0x010a
        /*032a*/ 	.byte	0x3f
	.zero		1


	//   ....[42]....
        /*032c*/ 	.word	0x00006c80
        /*0330*/ 	.word	0x00000008
        /*0334*/ 	.word	0x00000000
        /*0338*/ 	.short	0x010a
        /*033a*/ 	.byte	0x3f
	.zero		1


	//   ....[43]....
        /*033c*/ 	.word	0x00006cd0
        /*0340*/ 	.word	0x0000000b
        /*0344*/ 	.word	0x00000000
        /*0348*/ 	.short	0x010a
        /*034a*/ 	.byte	0x3f
	.zero		1


	//----- nvinfo : EIATTR_NUM_MBARRIERS
	.align		4
.L_35:
        /*034c*/ 	.byte	0x03, 0x38
        /*034e*/ 	.short	0x0012


	//----- nvinfo : EIATTR_EXIT_INSTR_OFFSETS
	.align		4
        /*0350*/ 	.byte	0x04, 0x1c
        /*0352*/ 	.short	(.L_37 - .L_36)


	//   ....[0]....
.L_36:
        /*0354*/ 	.word	0x00000a00


	//   ....[1]....
        /*0358*/ 	.word	0x00001210


	//   ....[2]....
        /*035c*/ 	.word	0x000050f0


	//   ....[3]....
        /*0360*/ 	.word	0x00005650


	//   ....[4]....
        /*0364*/ 	.word	0x000068f0


	//----- nvinfo : EIATTR_MAX_THREADS
	.align		4
.L_37:
        /*0368*/ 	.byte	0x04, 0x05
        /*036a*/ 	.short	(.L_39 - .L_38)
.L_38:
        /*036c*/ 	.word	0x00000180
        /*0370*/ 	.word	0x00000001
        /*0374*/ 	.word	0x00000001


	//----- nvinfo : EIATTR_CRS_STACK_SIZE
	.align		4
.L_39:
        /*0378*/ 	.byte	0x04, 0x1e
        /*037a*/ 	.short	(.L_41 - .L_40)
.L_40:
        /*037c*/ 	.word	0x00000000


	//----- nvinfo : EIATTR_CBANK_PARAM_SIZE
	.align		4
.L_41:
        /*0380*/ 	.byte	0x03, 0x19
        /*0382*/ 	.short	0x0470


	//----- nvinfo : EIATTR_PARAM_CBANK
	.align		4
        /*0384*/ 	.byte	0x04, 0x0a
        /*0386*/ 	.short	(.L_43 - .L_42)
	.align		4
.L_42:
        /*0388*/ 	.word	index@(.nv.constant0._ZN7cutlass13device_kernelINS_4gemm6kernel13GemmUniversalIN4cute5tupleIJiiiiEEENS1_10collective13CollectiveMmaINS1_34MainloopSm90TmaGmmaWarpSpecializedILi8ENS5_IJNS4_1CILi2EEENSA_ILi1EEESC_EEENS1_35KernelTmaWarpSpecializedCooperativeEEENS5_IJNSA_ILi192EEENSA_ILi32EEENSA_ILi64EEEEEENS_6half_tENS5_IJlSC_lEEESK_SL_NS4_8TiledMMAINS4_8MMA_AtomIJNS4_4SM904GMMA25MMA_64x32x16_F32F16F16_SSILNSP_5MajorE0ELSR_0ELNSP_7ScaleInE1ELSS_1EEEEEENS4_6LayoutISD_NS5_IJSC_NSA_ILi0EEESW_EEEEENS5_IJNS4_10UnderscoreESZ_SZ_EEEEENS4_13SM90_TMA_LOADENS4_14ComposedLayoutINS4_7SwizzleILi3ELi4ELi3EEENS4_18smem_ptr_flag_bitsILi16EEENSV_INS5_IJNSA_ILi8EEESI_EEENS5_IJSI_SC_EEEEEEEvNS4_8identityENS4_23SM90_TMA_LOAD_MULTICASTES1C_vS1D_EENS_8epilogue10collective6detail29Sm90TmaWarpSpecializedAdapterINS1H_15DefaultEpilogueISK_SL_SL_NS1G_6thread17LinearCombinationISK_Li1EffLNS1L_9ScaleType4KindE0ELNS_15FloatRoundStyleE2ESK_EENS1_15EpilogueDefaultEEEEEvvEEEEvNT_6ParamsE)
        /*038c*/ 	.short	0x0210
        /*038e*/ 	.short	0x0470


	//----- nvinfo : EIATTR_SW_WAR
	.align		4
.L_43:
        /*0390*/ 	.byte	0x04, 0x36
        /*0392*/ 	.short	(.L_45 - .L_44)
.L_44:
        /*0394*/ 	.word	0x00000008
.L_45:


//--------------------- .nv.callgraph             --------------------------
	.section	.nv.callgraph,"",@"SHT_CUDA_CALLGRAPH"
	.align	4
	.sectionentsize	8
	.align		4
        /*0000*/ 	.word	0x00000000
	.align		4
        /*0004*/ 	.word	0xffffffff
	.align		4
        /*0008*/ 	.word	index@(_ZN7cutlass13device_kernelINS_4gemm6kernel13GemmUniversalIN4cute5tupleIJiiiiEEENS1_10collective13CollectiveMmaINS1_34MainloopSm90TmaGmmaWarpSpecializedILi8ENS5_IJNS4_1CILi2EEENSA_ILi1EEESC_EEENS1_35KernelTmaWarpSpecializedCooperativeEEENS5_IJNSA_ILi192EEENSA_ILi32EEENSA_ILi64EEEEEENS_6half_tENS5_IJlSC_lEEESK_SL_NS4_8TiledMMAINS4_8MMA_AtomIJNS4_4SM904GMMA25MMA_64x32x16_F32F16F16_SSILNSP_5MajorE0ELSR_0ELNSP_7ScaleInE1ELSS_1EEEEEENS4_6LayoutISD_NS5_IJSC_NSA_ILi0EEESW_EEEEENS5_IJNS4_10UnderscoreESZ_SZ_EEEEENS4_13SM90_TMA_LOADENS4_14ComposedLayoutINS4_7SwizzleILi3ELi4ELi3EEENS4_18smem_ptr_flag_bitsILi16EEENSV_INS5_IJNSA_ILi8EEESI_EEENS5_IJSI_SC_EEEEEEEvNS4_8identityENS4_23SM90_TMA_LOAD_MULTICASTES1C_vS1D_EENS_8epilogue10collective6detail29Sm90TmaWarpSpecializedAdapterINS1H_15DefaultEpilogueISK_SL_SL_NS1G_6thread17LinearCombinationISK_Li1EffLNS1L_9ScaleType4KindE0ELNS_15FloatRoundStyleE2ESK_EENS1_15EpilogueDefaultEEEEEvvEEEEvNT_6ParamsE)
	.align		4
        /*000c*/ 	.word	index@(__assertfail)
	.align		4
        /*0010*/ 	.word	0x00000000
	.align		4
        /*0014*/ 	.word	0xfffffffe
	.align		4
        /*0018*/ 	.word	0x00000000
	.align		4
        /*001c*/ 	.word	0xfffffffd
	.align		4
        /*0020*/ 	.word	0x00000000
	.align		4
        /*0024*/ 	.word	0xfffffffc


//--------------------- .nv.constant4             --------------------------
	.section	.nv.constant4,"a",@progbits
	.align	8
	.align		8
.nv.constant4:
        /*0000*/ 	.dword	__assertfail
	.align		8
        /*0008*/ 	.dword	__unnamed_1
	.align		8
        /*0010*/ 	.dword	_ZN39_INTERNAL_89b3ca17_4_k_cu_74a2e567_84774cuda3std3__45__cpo5beginE
	.align		8
        /*0018*/ 	.dword	_ZN39_INTERNAL_89b3ca17_4_k_cu_74a2e567_84774cuda3std3__45__cpo3endE
	.align		8
        /*0020*/ 	.dword	_ZN39_INTERNAL_89b3ca17_4_k_cu_74a2e567_84774cuda3std3__45__cpo6cbeginE
	.align		8
        /*0028*/ 	.dword	_ZN39_INTERNAL_89b3ca17_4_k_cu_74a2e567_84774cuda3std3__45__cpo4cendE
	.align		8
        /*0030*/ 	.dword	_ZN39_INTERNAL_89b3ca17_4_k_cu_74a2e567_84774cuda3std3__441_GLOBAL__N__89b3ca17_4_k_cu_74a2e567_84776ignoreE
	.align		8
        /*0038*/ 	.dword	_ZN39_INTERNAL_89b3ca17_4_k_cu_74a2e567_84774cuda3std3__419piecewise_constructE
	.align		8
        /*0040*/ 	.dword	_ZN39_INTERNAL_89b3ca17_4_k_cu_74a2e567_84774cuda3std3__48in_placeE
	.align		8
        /*0048*/ 	.dword	_ZN39_INTERNAL_89b3ca17_4_k_cu_74a2e567_84774cuda3std6ranges3__45__cpo4swapE
	.align		8
        /*0050*/ 	.dword	_ZN39_INTERNAL_89b3ca17_4_k_cu_74a2e567_84774cuda3std6ranges3__45__cpo9iter_moveE
	.align		8
        /*0058*/ 	.dword	_ZN39_INTERNAL_89b3ca17_4_k_cu_74a2e567_84774cute7productE
	.align		8
        /*0060*/ 	.dword	_ZN39_INTERNAL_89b3ca17_4_k_cu_74a2e567_84774cute1_E
	.align		8
        /*0068*/ 	.dword	$str$22
	.align		8
        /*0070*/ 	.dword	$str$23


//--------------------- .text._ZN7cutlass13device_kernelINS_4gemm6kernel13GemmUniversalIN4cute5tupleIJiiiiEEENS1_10collective13CollectiveMmaINS1_34MainloopSm90TmaGmmaWarpSpecializedILi8ENS5_IJNS4_1CILi2EEENSA_ILi1EEESC_EEENS1_35KernelTmaWarpSpecializedCooperativeEEENS5_IJNSA_ILi192EEENSA_ILi32EEENSA_ILi64EEEEEENS_6half_tENS5_IJlSC_lEEESK_SL_NS4_8TiledMMAINS4_8MMA_AtomIJNS4_4SM904GMMA25MMA_64x32x16_F32F16F16_SSILNSP_5MajorE0ELSR_0ELNSP_7ScaleInE1ELSS_1EEEEEENS4_6LayoutISD_NS5_IJSC_NSA_ILi0EEESW_EEEEENS5_IJNS4_10UnderscoreESZ_SZ_EEEEENS4_13SM90_TMA_LOADENS4_14ComposedLayoutINS4_7SwizzleILi3ELi4ELi3EEENS4_18smem_ptr_flag_bitsILi16EEENSV_INS5_IJNSA_ILi8EEESI_EEENS5_IJSI_SC_EEEEEEEvNS4_8identityENS4_23SM90_TMA_LOAD_MULTICASTES1C_vS1D_EENS_8epilogue10collective6detail29Sm90TmaWarpSpecializedAdapterINS1H_15DefaultEpilogueISK_SL_SL_NS1G_6thread17LinearCombinationISK_Li1EffLNS1L_9ScaleType4KindE0ELNS_15FloatRoundStyleE2ESK_EENS1_15EpilogueDefaultEEEEEvvEEEEvNT_6ParamsE --------------------------
	.section	.text._ZN7cutlass13device_kernelINS_4gemm6kernel13GemmUniversalIN4cute5tupleIJiiiiEEENS1_10collective13CollectiveMmaINS1_34MainloopSm90TmaGmmaWarpSpecializedILi8ENS5_IJNS4_1CILi2EEENSA_ILi1EEESC_EEENS1_35KernelTmaWarpSpecializedCooperativeEEENS5_IJNSA_ILi192EEENSA_ILi32EEENSA_ILi64EEEEEENS_6half_tENS5_IJlSC_lEEESK_SL_NS4_8TiledMMAINS4_8MMA_AtomIJNS4_4SM904GMMA25MMA_64x32x16_F32F16F16_SSILNSP_5MajorE0ELSR_0ELNSP_7ScaleInE1ELSS_1EEEEEENS4_6LayoutISD_NS5_IJSC_NSA_ILi0EEESW_EEEEENS5_IJNS4_10UnderscoreESZ_SZ_EEEEENS4_13SM90_TMA_LOADENS4_14ComposedLayoutINS4_7SwizzleILi3ELi4ELi3EEENS4_18smem_ptr_flag_bitsILi16EEENSV_INS5_IJNSA_ILi8EEESI_EEENS5_IJSI_SC_EEEEEEEvNS4_8identityENS4_23SM90_TMA_LOAD_MULTICASTES1C_vS1D_EENS_8epilogue10collective6detail29Sm90TmaWarpSpecializedAdapterINS1H_15DefaultEpilogueISK_SL_SL_NS1G_6thread17LinearCombinationISK_Li1EffLNS1L_9ScaleType4KindE0ELNS_15FloatRoundStyleE2ESK_EENS1_15EpilogueDefaultEEEEEvvEEEEvNT_6ParamsE,"ax",@progbits
	.align	128
.text._ZN7cutlass13device_kernelINS_4gemm6kernel13GemmUniversalIN4cute5tupleIJiiiiEEENS1_10collective13CollectiveMmaINS1_34MainloopSm90TmaGmmaWarpSpecializedILi8ENS5_IJNS4_1CILi2EEENSA_ILi1EEESC_EEENS1_35KernelTmaWarpSpecializedCooperativeEEENS5_IJNSA_ILi192EEENSA_ILi32EEENSA_ILi64EEEEEENS_6half_tENS5_IJlSC_lEEESK_SL_NS4_8TiledMMAINS4_8MMA_AtomIJNS4_4SM904GMMA25MMA_64x32x16_F32F16F16_SSILNSP_5MajorE0ELSR_0ELNSP_7ScaleInE1ELSS_1EEEEEENS4_6LayoutISD_NS5_IJSC_NSA_ILi0EEESW_EEEEENS5_IJNS4_10UnderscoreESZ_SZ_EEEEENS4_13SM90_TMA_LOADENS4_14ComposedLayoutINS4_7SwizzleILi3ELi4ELi3EEENS4_18smem_ptr_flag_bitsILi16EEENSV_INS5_IJNSA_ILi8EEESI_EEENS5_IJSI_SC_EEEEEEEvNS4_8identityENS4_23SM90_TMA_LOAD_MULTICASTES1C_vS1D_EENS_8epilogue10collective6detail29Sm90TmaWarpSpecializedAdapterINS1H_15DefaultEpilogueISK_SL_SL_NS1G_6thread17LinearCombinationISK_Li1EffLNS1L_9ScaleType4KindE0ELNS_15FloatRoundStyleE2ESK_EENS1_15EpilogueDefaultEEEEEvvEEEEvNT_6ParamsE:
        .type           _ZN7cutlass13device_kernelINS_4gemm6kernel13GemmUniversalIN4cute5tupleIJiiiiEEENS1_10collective13CollectiveMmaINS1_34MainloopSm90TmaGmmaWarpSpecializedILi8ENS5_IJNS4_1CILi2EEENSA_ILi1EEESC_EEENS1_35KernelTmaWarpSpecializedCooperativeEEENS5_IJNSA_ILi192EEENSA_ILi32EEENSA_ILi64EEEEEENS_6half_tENS5_IJlSC_lEEESK_SL_NS4_8TiledMMAINS4_8MMA_AtomIJNS4_4SM904GMMA25MMA_64x32x16_F32F16F16_SSILNSP_5MajorE0ELSR_0ELNSP_7ScaleInE1ELSS_1EEEEEENS4_6LayoutISD_NS5_IJSC_NSA_ILi0EEESW_EEEEENS5_IJNS4_10UnderscoreESZ_SZ_EEEEENS4_13SM90_TMA_LOADENS4_14ComposedLayoutINS4_7SwizzleILi3ELi4ELi3EEENS4_18smem_ptr_flag_bitsILi16EEENSV_INS5_IJNSA_ILi8EEESI_EEENS5_IJSI_SC_EEEEEEEvNS4_8identityENS4_23SM90_TMA_LOAD_MULTICASTES1C_vS1D_EENS_8epilogue10collective6detail29Sm90TmaWarpSpecializedAdapterINS1H_15DefaultEpilogueISK_SL_SL_NS1G_6thread17LinearCombinationISK_Li1EffLNS1L_9ScaleType4KindE0ELNS_15FloatRoundStyleE2ESK_EENS1_15EpilogueDefaultEEEEEvvEEEEvNT_6ParamsE,@function
        .size           _ZN7cutlass13device_kernelINS_4gemm6kernel13GemmUniversalIN4cute5tupleIJiiiiEEENS1_10collective13CollectiveMmaINS1_34MainloopSm90TmaGmmaWarpSpecializedILi8ENS5_IJNS4_1CILi2EEENSA_ILi1EEESC_EEENS1_35KernelTmaWarpSpecializedCooperativeEEENS5_IJNSA_ILi192EEENSA_ILi32EEENSA_ILi64EEEEEENS_6half_tENS5_IJlSC_lEEESK_SL_NS4_8TiledMMAINS4_8MMA_AtomIJNS4_4SM904GMMA25MMA_64x32x16_F32F16F16_SSILNSP_5MajorE0ELSR_0ELNSP_7ScaleInE1ELSS_1EEEEEENS4_6LayoutISD_NS5_IJSC_NSA_ILi0EEESW_EEEEENS5_IJNS4_10UnderscoreESZ_SZ_EEEEENS4_13SM90_TMA_LOADENS4_14ComposedLayoutINS4_7SwizzleILi3ELi4ELi3EEENS4_18smem_ptr_flag_bitsILi16EEENSV_INS5_IJNSA_ILi8EEESI_EEENS5_IJSI_SC_EEEEEEEvNS4_8identityENS4_23SM90_TMA_LOAD_MULTICASTES1C_vS1D_EENS_8epilogue10collective6detail29Sm90TmaWarpSpecializedAdapterINS1H_15DefaultEpilogueISK_SL_SL_NS1G_6thread17LinearCombinationISK_Li1EffLNS1L_9ScaleType4KindE0ELNS_15FloatRoundStyleE2ESK_EENS1_15EpilogueDefaultEEEEEvvEEEEvNT_6ParamsE,(.L_x_140 - _ZN7cutlass13device_kernelINS_4gemm6kernel13GemmUniversalIN4cute5tupleIJiiiiEEENS1_10collective13CollectiveMmaINS1_34MainloopSm90TmaGmmaWarpSpecializedILi8ENS5_IJNS4_1CILi2EEENSA_ILi1EEESC_EEENS1_35KernelTmaWarpSpecializedCooperativeEEENS5_IJNSA_ILi192EEENSA_ILi32EEENSA_ILi64EEEEEENS_6half_tENS5_IJlSC_lEEESK_SL_NS4_8TiledMMAINS4_8MMA_AtomIJNS4_4SM904GMMA25MMA_64x32x16_F32F16F16_SSILNSP_5MajorE0ELSR_0ELNSP_7ScaleInE1ELSS_1EEEEEENS4_6LayoutISD_NS5_IJSC_NSA_ILi0EEESW_EEEEENS5_IJNS4_10UnderscoreESZ_SZ_EEEEENS4_13SM90_TMA_LOADENS4_14ComposedLayoutINS4_7SwizzleILi3ELi4ELi3EEENS4_18smem_ptr_flag_bitsILi16EEENSV_INS5_IJNSA_ILi8EEESI_EEENS5_IJSI_SC_EEEEEEEvNS4_8identityENS4_23SM90_TMA_LOAD_MULTICASTES1C_vS1D_EENS_8epilogue10collective6detail29Sm90TmaWarpSpecializedAdapterINS1H_15DefaultEpilogueISK_SL_SL_NS1G_6thread17LinearCombinationISK_Li1EffLNS1L_9ScaleType4KindE0ELNS_15FloatRoundStyleE2ESK_EENS1_15EpilogueDefaultEEEEEvvEEEEvNT_6ParamsE)
        .other          _ZN7cutlass13device_kernelINS_4gemm6kernel13GemmUniversalIN4cute5tupleIJiiiiEEENS1_10collective13CollectiveMmaINS1_34MainloopSm90TmaGmmaWarpSpecializedILi8ENS5_IJNS4_1CILi2EEENSA_ILi1EEESC_EEENS1_35KernelTmaWarpSpecializedCooperativeEEENS5_IJNSA_ILi192EEENSA_ILi32EEENSA_ILi64EEEEEENS_6half_tENS5_IJlSC_lEEESK_SL_NS4_8TiledMMAINS4_8MMA_AtomIJNS4_4SM904GMMA25MMA_64x32x16_F32F16F16_SSILNSP_5MajorE0ELSR_0ELNSP_7ScaleInE1ELSS_1EEEEEENS4_6LayoutISD_NS5_IJSC_NSA_ILi0EEESW_EEEEENS5_IJNS4_10UnderscoreESZ_SZ_EEEEENS4_13SM90_TMA_LOADENS4_14ComposedLayoutINS4_7SwizzleILi3ELi4ELi3EEENS4_18smem_ptr_flag_bitsILi16EEENSV_INS5_IJNSA_ILi8EEESI_EEENS5_IJSI_SC_EEEEEEEvNS4_8identityENS4_23SM90_TMA_LOAD_MULTICASTES1C_vS1D_EENS_8epilogue10collective6detail29Sm90TmaWarpSpecializedAdapterINS1H_15DefaultEpilogueISK_SL_SL_NS1G_6thread17LinearCombinationISK_Li1EffLNS1L_9ScaleType4KindE0ELNS_15FloatRoundStyleE2ESK_EENS1_15EpilogueDefaultEEEEEvvEEEEvNT_6ParamsE,@"STO_CUDA_ENTRY STV_DEFAULT"
_ZN7cutlass13device_kernelINS_4gemm6kernel13GemmUniversalIN4cute5tupleIJiiiiEEENS1_10collective13CollectiveMmaINS1_34MainloopSm90TmaGmmaWarpSpecializedILi8ENS5_IJNS4_1CILi2EEENSA_ILi1EEESC_EEENS1_35KernelTmaWarpSpecializedCooperativeEEENS5_IJNSA_ILi192EEENSA_ILi32EEENSA_ILi64EEEEEENS_6half_tENS5_IJlSC_lEEESK_SL_NS4_8TiledMMAINS4_8MMA_AtomIJNS4_4SM904GMMA25MMA_64x32x16_F32F16F16_SSILNSP_5MajorE0ELSR_0ELNSP_7ScaleInE1ELSS_1EEEEEENS4_6LayoutISD_NS5_IJSC_NSA_ILi0EEESW_EEEEENS5_IJNS4_10UnderscoreESZ_SZ_EEEEENS4_13SM90_TMA_LOADENS4_14ComposedLayoutINS4_7SwizzleILi3ELi4ELi3EEENS4_18smem_ptr_flag_bitsILi16EEENSV_INS5_IJNSA_ILi8EEESI_EEENS5_IJSI_SC_EEEEEEEvNS4_8identityENS4_23SM90_TMA_LOAD_MULTICASTES1C_vS1D_EENS_8epilogue10collective6detail29Sm90TmaWarpSpecializedAdapterINS1H_15DefaultEpilogueISK_SL_SL_NS1G_6thread17LinearCombinationISK_Li1EffLNS1L_9ScaleType4KindE0ELNS_15FloatRoundStyleE2ESK_EENS1_15EpilogueDefaultEEEEEvvEEEEvNT_6ParamsE:
[----:B------:R-:W0:Y:S01]  /*0000*/  LDC R1, c[0x0][0x28] ;  /* 0x00000a00ff017b82 */ /* 0x000e220000000800 */
[----:B------:R-:W1:Y:S01]  /*0010*/  S2R R18, SR_TID.X ;  /* 0x0000000000127919 */ /* 0x000e620000002100 */
[----:B------:R-:W-:Y:S01]  /*0020*/  ELECT P0, URZ, PT ;  /* 0x00000000003f782f */ /* 0x000fe20003800000 */
[----:B------:R-:W-:Y:S01]  /*0030*/  BSSY B0, `(.L_x_0) ;  /* 0x000000f000007945 */ /* 0x000fe20003800000 */
[--C-:B-1----:R-:W-:Y:S02]  /*0040*/  SHF.R.U32.HI R0, RZ, 0x5, R18.reuse ;  /* 0x00000005ff007819 */ /* 0x102fe40000011612 */
[----:B------:R-:W-:-:S03]  /*0050*/  SHF.R.U32.HI R3, RZ, 0x7, R18 ;  /* 0x00000007ff037819 */ /* 0x000fc60000011612 */
[----:B------:R-:W1:Y:S04]  /*0060*/  SHFL.IDX PT, R2, R0, RZ, 0x1f ;  /* 0x00001fff00027589 */ /* 0x000e6800000e0000 */
[----:B------:R2:W3:Y:S01]  /*0070*/  SHFL.IDX PT, R5, R3, RZ, 0x1f ;  /* 0x00001fff03057589 */ /* 0x0004e200000e0000 */
[----:B-1----:R-:W-:-:S13]  /*0080*/  ISETP.NE.OR P0, PT, R2, RZ, !P0 ;  /* 0x000000ff0200720c */ /* 0x002fda0004705670 */
[----:B0-23--:R-:W-:Y:S05]  /*0090*/  @P0 BRA `(.L_x_1) ;  /* 0x0000000000200947 */ /* 0x00dfea0003800000 */
[----:B------:R-:W-:Y:S02]  /*00a0*/  ULDC.64 UR4, c[0x0][0x198] ;  /* 0x0000660000047ab9 */ /* 0x000fe40000000a00 */
[----:B------:R-:W-:Y:S02]  /*00b0*/  UIADD3 UR6, UP0, UR4, 0xf0, URZ ;  /* 0x000000f004067890 */ /* 0x000fe4000ff1e03f */
[----:B------:R-:W-:Y:S02]  /*00c0*/  UIADD3 UR4, UP1, UR4, 0x1f0, URZ ;  /* 0x000001f004047890 */ /* 0x000fe4000ff3e03f */
[----:B------:R-:W-:Y:S02]  /*00d0*/  UIADD3.X UR7, URZ, UR5, URZ, UP0, !UPT ;  /* 0x000000053f077290 */ /* 0x000fe400087fe43f */
[----:B------:R-:W-:-:S07]  /*00e0*/  UIADD3.X UR5, URZ, UR5, URZ, UP1, !UPT ;  /* 0x000000053f057290 */ /* 0x000fce0008ffe43f */
[----:B------:R0:W-:Y:S02]  /*00f0*/  UTMACCTL.PF [UR6] ;  /* 0x00000000060079b9 */ /* 0x0001e40008040000 */
[----:B------:R0:W-:Y:S02]  /*0100*/  UTMACCTL.PF [UR4] ;  /* 0x00000000040079b9 */ /* 0x0001e40008040000 */
[----:B0-----:R-:W-:Y:S01]  /*0110*/  NOP ;  /* 0x0000000000007918 */ /* 0x001fe20000000000 */
.L_x_1:
[----:B------:R-:W-:Y:S05]  /*0120*/  BSYNC B0 ;  /* 0x0000000000007941 */ /* 0x000fea0003800000 */
.L_x_0:
[----:B------:R-:W0:Y:S02]  /*0130*/  SHFL.IDX PT, R3, R0, RZ, 0x1f ;  /* 0x00001fff00037589 */ /* 0x000e2400000e0000 */
[----:B0-----:R-:W-:-:S13]  /*0140*/  ISETP.NE.AND P0, PT, R3, RZ, PT ;  /* 0x000000ff0300720c */ /* 0x001fda0003f05270 */
[----:B------:R-:W-:Y:S05]  /*0150*/  @P0 BRA `(.L_x_2) ;  /* 0x0000000000840947 */ /* 0x000fea0003800000 */
[----:B------:R-:W-:Y:S01]  /*0160*/  ELECT P0, URZ, PT ;  /* 0x00000000003f782f */ /* 0x000fe20003800000 */
[----:B------:R-:W-:-:S12]  /*0170*/  BSSY B0, `(.L_x_2) ;  /* 0x000001f000007945 */ /* 0x000fd80003800000 */
[----:B------:R-:W-:Y:S05]  /*0180*/  @!P0 BRA `(.L_x_3) ;  /* 0x0000000000748947 */ /* 0x000fea0003800000 */
[----:B------:R-:W0:Y:S01]  /*0190*/  S2UR UR8, SR_CgaCtaId ;  /* 0x00000000000879c3 */ /* 0x000e220000008800 */
[----:B------:R-:W-:Y:S01]  /*01a0*/  UMOV UR4, 0x400 ;  /* 0x0000040000047882 */ /* 0x000fe20000000000 */
[----:B------:R-:W-:Y:S01]  /*01b0*/  UMOV UR5, 0x1 ;  /* 0x0000000100057882 */ /* 0x000fe20000000000 */
[----:B------:R-:W-:Y:S02]  /*01c0*/  UMOV UR6, 0x4 ;  /* 0x0000000400067882 */ /* 0x000fe40000000000 */
[----:B------:R-:W-:-:S04]  /*01d0*/  UIADD3 UR6, -UR6, 0x100000, URZ ;  /* 0x0010000006067890 */ /* 0x000fc8000fffe13f */
[----:B------:R-:W-:Y:S02]  /*01e0*/  USHF.L.U32 UR7, UR6, 0xb, URZ ;  /* 0x0000000b06077899 */ /* 0x000fe4000800063f */
[----:B------:R-:W-:Y:S02]  /*01f0*/  USHF.L.U32 UR6, UR6, 0x1, URZ ;  /* 0x0000000106067899 */ /* 0x000fe4000800063f */
[----:B0-----:R-:W-:Y:S02]  /*0200*/  ULEA UR8, UR8, UR4, 0x18 ;  /* 0x0000000408087291 */ /* 0x001fe4000f8ec03f */
[----:B------:R-:W-:-:S04]  /*0210*/  UIADD3 UR4, -UR5, 0x100000, URZ ;  /* 0x0010000005047890 */ /* 0x000fc8000fffe13f */
[----:B------:R-:W-:Y:S02]  /*0220*/  USHF.L.U32 UR5, UR4, 0xb, URZ ;  /* 0x0000000b04057899 */ /* 0x000fe4000800063f */
[----:B------:R-:W-:Y:S01]  /*0230*/  USHF.L.U32 UR4, UR4, 0x1, URZ ;  /* 0x0000000104047899 */ /* 0x000fe2000800063f */
[----:B------:R-:W0:Y:S11]  /*0240*/  FENCE.VIEW.ASYNC.S ;  /* 0x00000000000073c6 */ /* 0x000e360000000000 */
[----:B0-----:R0:W1:Y:S01]  /*0250*/  SYNCS.EXCH.64 URZ, [UR8], UR4 ;  /* 0x00000004083f75b2 */ /* 0x0010620008000100 */
[----:B------:R0:W2:Y:S01]  /*0260*/  SYNCS.EXCH.64 URZ, [UR8+0x40], UR6 ;  /* 0x00004006083f75b2 */ /* 0x0000a20008000100 */
[----:B------:R0:W3:Y:S01]  /*0270*/  SYNCS.EXCH.64 URZ, [UR8+0x8], UR4 ;  /* 0x00000804083f75b2 */ /* 0x0000e20008000100 */
[----:B------:R0:W4:Y:S01]  /*0280*/  SYNCS.EXCH.64 URZ, [UR8+0x48], UR6 ;  /* 0x00004806083f75b2 */ /* 0x0001220008000100 */
[----:B------:R0:W0:Y:S01]  /*0290*/  SYNCS.EXCH.64 URZ, [UR8+0x10], UR4 ;  /* 0x00001004083f75b2 */ /* 0x0000220008000100 */
        /* <DEDUP_REMOVED lines=11> */
[----:B------:R-:W-:Y:S01]  /*0350*/  NOP ;  /* 0x0000000000007918 */ /* 0x000fe20000000000 */
.L_x_3:
[----:B0-----:R-:W-:Y:S05]  /*0360*/  BSYNC B0 ;  /* 0x0000000000007941 */ /* 0x001fea0003800000 */
.L_x_2:
[----:B------:R-:W-:Y:S01]  /*0370*/  SHF.R.S32.HI R7, RZ, 0x1f, R18 ;  /* 0x0000001fff077819 */ /* 0x000fe20000011412 */
[----:B------:R-:W0:Y:S01]  /*0380*/  SHFL.IDX PT, R0, R0, RZ, 0x1f ;  /* 0x00001fff00007589 */ /* 0x000e2200000e0000 */
[----:B------:R-:W5:Y:S01]  /*0390*/  S2UR UR8, SR_CTAID.X ;  /* 0x00000000000879c3 */ /* 0x000f620000002500 */
[----:B------:R-:W-:Y:S02]  /*03a0*/  ELECT P0, URZ, PT ;  /* 0x00000000003f782f */ /* 0x000fe40003800000 */
[----:B------:R-:W-:Y:S01]  /*03b0*/  LEA.HI R7, R7, R18, RZ, 0x7 ;  /* 0x0000001207077211 */ /* 0x000fe200078f38ff */
[----:B------:R-:W1:Y:S01]  /*03c0*/  S2R R4, SR_CTAID.Y ;  /* 0x0000000000047919 */ /* 0x000e620000002600 */
[----:B------:R-:W-:Y:S01]  /*03d0*/  SHF.R.S32.HI R8, RZ, 0x1f, R3 ;  /* 0x0000001fff087819 */ /* 0x000fe20000011403 */
[----:B------:R-:W-:Y:S01]  /*03e0*/  ULDC UR4, c[0x0][0x150] ;  /* 0x0000540000047ab9 */ /* 0x000fe20000000800 */
[----:B------:R-:W-:Y:S01]  /*03f0*/  LOP3.LUT R7, R7, 0xffffff80, RZ, 0xc0, !PT ;  /* 0xffffff8007077812 */ /* 0x000fe200078ec0ff */
[----:B------:R-:W-:Y:S01]  /*0400*/  NOP ;  /* 0x0000000000007918 */ /* 0x000fe20000000000 */
[----:B------:R-:W-:Y:S01]  /*0410*/  LEA.HI R8, R8, R3, RZ, 0x2 ;  /* 0x0000000308087211 */ /* 0x000fe200078f10ff */
[----:B------:R-:W2:Y:S01]  /*0420*/  LDC R10, c[0x0][0x144] ;  /* 0x00005100ff0a7b82 */ /* 0x000ea20000000800 */
[----:B------:R-:W-:Y:S01]  /*0430*/  NOP ;  /* 0x0000000000007918 */ /* 0x000fe20000000000 */
[----:B------:R-:W-:Y:S01]  /*0440*/  IMAD.IADD R6, R18, 0x1, -R7 ;  /* 0x0000000112067824 */ /* 0x000fe200078e0a07 */
[----:B------:R-:W-:Y:S01]  /*0450*/  LOP3.LUT R8, R8, 0x3ffffffc, RZ, 0xc0, !PT ;  /* 0x3ffffffc08087812 */ /* 0x000fe200078ec0ff */
[----:B------:R-:W-:Y:S01]  /*0460*/  IMAD.MOV.U32 R23, RZ, RZ, 0x1 ;  /* 0x00000001ff177424 */ /* 0x000fe200078e00ff */
[----:B------:R-:W-:-:S02]  /*0470*/  ISETP.NE.AND P3, PT, R5, RZ, PT ;  /* 0x000000ff0500720c */ /* 0x000fc40003f65270 */
[----:B------:R-:W-:Y:S01]  /*0480*/  SHF.R.S32.HI R7, RZ, 0x1f, R6 ;  /* 0x0000001fff077819 */ /* 0x000fe20000011406 */
[----:B------:R-:W-:Y:S01]  /*0490*/  IMAD.IADD R8, R3, 0x1, -R8 ;  /* 0x0000000103087824 */ /* 0x000fe200078e0a08 */
[----:B------:R-:W3:Y:S02]  /*04a0*/  LDC R13, c[0x0][0x140] ;  /* 0x00005000ff0d7b82 */ /* 0x000ee40000000800 */
[----:B------:R-:W-:Y:S02]  /*04b0*/  LEA.HI R7, R7, R6, RZ, 0x3 ;  /* 0x0000000607077211 */ /* 0x000fe400078f18ff */
[----:B0-----:R-:W-:Y:S02]  /*04c0*/  ISETP.NE.OR P0, PT, R0, RZ, !P0 ;  /* 0x000000ff0000720c */ /* 0x001fe40004705670 */
[--C-:B------:R-:W-:Y:S02]  /*04d0*/  SHF.R.S32.HI R0, RZ, 0x3, R7.reuse ;  /* 0x00000003ff007819 */ /* 0x100fe40000011407 */
[----:B------:R-:W-:-:S02]  /*04e0*/  SHF.R.S32.HI R7, RZ, 0x1f, R7 ;  /* 0x0000001fff077819 */ /* 0x000fc40000011407 */
[----:B-----5:R-:W-:Y:S02]  /*04f0*/  I2FP.F32.U32 R9, UR8 ;  /* 0x0000000800097c45 */ /* 0x020fe40008201000 */
[----:B------:R-:W-:-:S03]  /*0500*/  LEA.HI R7, R7, R0, RZ, 0x2 ;  /* 0x0000000007077211 */ /* 0x000fc600078f10ff */
[----:B------:R-:W-:Y:S01]  /*0510*/  FMUL R9, R9, UR4 ;  /* 0x0000000409097c20 */ /* 0x000fe20008400000 */
[----:B------:R-:W-:Y:S01]  /*0520*/  LOP3.LUT R7, R7, 0xfffffffc, RZ, 0xc0, !PT ;  /* 0xfffffffc07077812 */ /* 0x000fe200078ec0ff */
[----:B------:R-:W-:Y:S01]  /*0530*/  VOTEU.ALL UP0, P0 ;  /* 0x00000000003f7886 */ /* 0x000fe20000000000 */
[----:B-1----:R-:W-:Y:S01]  /*0540*/  I2FP.F32.U32 R3, R4 ;  /* 0x0000000400037245 */ /* 0x002fe20000201000 */
[----:B------:R-:W-:Y:S01]  /*0550*/  ULDC UR4, c[0x0][0x154] ;  /* 0x0000550000047ab9 */ /* 0x000fe20000000800 */
[----:B------:R-:W-:Y:S01]  /*0560*/  VOTEU.ALL UP1, P0 ;  /* 0x00000000003f7886 */ /* 0x000fe20000020000 */
[----:B------:R-:W0:Y:S01]  /*0570*/  F2I.U32.TRUNC.NTZ R9, R9 ;  /* 0x0000000900097305 */ /* 0x000e22000020f000 */
[----:B------:R-:W-:Y:S01]  /*0580*/  IMAD.IADD R7, R0, 0x1, -R7 ;  /* 0x0000000100077824 */ /* 0x000fe200078e0a07 */
[----:B------:R-:W1:Y:S01]  /*0590*/  @!UP0 S2UR UR7, SR_CgaCtaId ;  /* 0x00000000000789c3 */ /* 0x000e620000008800 */
[----:B------:R-:W-:Y:S01]  /*05a0*/  FMUL R12, R3, UR4 ;  /* 0x00000004030c7c20 */ /* 0x000fe20008400000 */
[----:B------:R-:W-:Y:S01]  /*05b0*/  UMOV UR4, 0x20 ;  /* 0x0000002000047882 */ /* 0x000fe20000000000 */
[----:B------:R-:W-:Y:S01]  /*05c0*/  IMAD R8, R8, 0x4, R7 ;  /* 0x0000000408087824 */ /* 0x000fe200078e0207 */
[----:B------:R-:W-:Y:S01]  /*05d0*/  @!UP0 UMOV UR6, 0x400 ;  /* 0x0000040000068882 */ /* 0x000fe20000000000 */
[----:B------:R-:W-:-:S04]  /*05e0*/  @!UP0 UIADD3 UR4, -UR4, 0x100000, URZ ;  /* 0x0010000004048890 */ /* 0x000fc8000fffe13f */
[----:B------:R-:W-:Y:S02]  /*05f0*/  @!UP0 USHF.L.U32 UR5, UR4, 0xb, URZ ;  /* 0x0000000b04058899 */ /* 0x000fe4000800063f */
[----:B------:R-:W-:Y:S01]  /*0600*/  @!UP0 USHF.L.U32 UR4, UR4, 0x1, URZ ;  /* 0x0000000104048899 */ /* 0x000fe2000800063f */
[----:B---3--:R-:W-:Y:S01]  /*0610*/  ISETP.EQ.U32.AND P2, PT, R13, 0x1, PT ;  /* 0x000000010d00780c */ /* 0x008fe20003f42070 */
[----:B------:R-:W3:Y:S01]  /*0620*/  F2I.U32.TRUNC.NTZ R12, R12 ;  /* 0x0000000c000c7305 */ /* 0x000ee2000020f000 */
[----:B------:R-:W-:Y:S01]  /*0630*/  LEA.HI R0, R8, R8, RZ, 0x1 ;  /* 0x0000000808007211 */ /* 0x000fe200078f08ff */
[----:B------:R-:W5:Y:S03]  /*0640*/  LDC R7, c[0x0][0x148] ;  /* 0x00005200ff077b82 */ /* 0x000f660000000800 */
[----:B------:R-:W-:Y:S01]  /*0650*/  LOP3.LUT R11, R0, 0xfffffffe, RZ, 0xc0, !PT ;  /* 0xfffffffe000b7812 */ /* 0x000fe200078ec0ff */
[----:B0-----:R-:W-:Y:S01]  /*0660*/  IMAD.MOV R15, RZ, RZ, -R9 ;  /* 0x000000ffff0f7224 */ /* 0x001fe200078e0a09 */
[----:B------:R-:W-:-:S03]  /*0670*/  SHF.R.S32.HI R9, RZ, 0x1f, R2 ;  /* 0x0000001fff097819 */ /* 0x000fc60000011402 */
[----:B--2---:R-:W-:Y:S01]  /*0680*/  IMAD R3, R10, R15, UR8 ;  /* 0x000000080a037e24 */ /* 0x004fe2000f8e020f */
[----:B------:R-:W-:Y:S01]  /*0690*/  LEA.HI R9, R9, R2, RZ, 0x2 ;  /* 0x0000000209097211 */ /* 0x000fe200078f10ff */
[C---:B------:R-:W-:Y:S02]  /*06a0*/  IMAD.IADD R0, R8.reuse, 0x1, -R11 ;  /* 0x0000000108007824 */ /* 0x040fe400078e0a0b */
[----:B------:R-:W-:Y:S01]  /*06b0*/  IMAD.SHL.U32 R11, R8, 0x4, RZ ;  /* 0x00000004080b7824 */ /* 0x000fe200078e00ff */
[----:B------:R-:W-:Y:S01]  /*06c0*/  LOP3.LUT R9, R9, 0xfffffffc, RZ, 0xc0, !PT ;  /* 0xfffffffc09097812 */ /* 0x000fe200078ec0ff */
[----:B---3--:R-:W-:Y:S01]  /*06d0*/  IMAD.MOV R24, RZ, RZ, -R12 ;  /* 0x000000ffff187224 */ /* 0x008fe200078e0a0c */
[----:B------:R-:W-:Y:S01]  /*06e0*/  ISETP.NE.AND P4, PT, R0, R3, PT ;  /* 0x000000030000720c */ /* 0x000fe20003f85270 */
[----:B-1----:R-:W-:Y:S01]  /*06f0*/  @!UP0 ULEA UR6, UR7, UR6, 0x18 ;  /* 0x0000000607068291 */ /* 0x002fe2000f8ec03f */
[----:B------:R-:W-:Y:S01]  /*0700*/  LOP3.LUT R22, R8, 0xc, R11, 0x78, !PT ;  /* 0x0000000c08167812 */ /* 0x000fe200078e780b */
[----:B------:R-:W-:Y:S01]  /*0710*/  IMAD.IADD R0, R2, 0x1, -R9 ;  /* 0x0000000102007824 */ /* 0x000fe200078e0a09 */
[----:B------:R-:W-:Y:S01]  /*0720*/  VOTEU.ALL UP0, P0 ;  /* 0x00000000003f7886 */ /* 0x000fe20000000000 */
[----:B------:R-:W-:Y:S01]  /*0730*/  LOP3.LUT P0, RZ, R6, 0x7, RZ, 0xc0, !PT ;  /* 0x0000000706ff7812 */ /* 0x000fe2000780c0ff */
[----:B------:R-:W-:-:S02]  /*0740*/  VIADD R6, R5, 0xffffffff ;  /* 0xffffffff05067836 */ /* 0x000fc40000000000 */
[----:B------:R-:W-:Y:S01]  /*0750*/  ISETP.NE.AND P1, PT, R0, 0x3, PT ;  /* 0x000000030000780c */ /* 0x000fe20003f25270 */
[----:B-----5:R-:W-:Y:S01]  /*0760*/  IMAD R9, R7, R24, R4 ;  /* 0x0000001807097224 */ /* 0x020fe200078e0204 */
[----:B------:R-:W-:Y:S02]  /*0770*/  ISETP.LT.U32.AND P0, PT, R22, 0x2, !P0 ;  /* 0x000000021600780c */ /* 0x000fe40004701070 */
[----:B------:R-:W-:Y:S01]  /*0780*/  ISETP.EQ.OR P1, PT, R0, RZ, !P1 ;  /* 0x000000ff0000720c */ /* 0x000fe20004f22670 */
[----:B------:R-:W0:Y:S02]  /*0790*/  FENCE.VIEW.ASYNC.S ;  /* 0x00000000000073c6 */ /* 0x000e240000000000 */
[----:B0-----:R0:W1:Y:S01]  /*07a0*/  @!UP0 SYNCS.EXCH.64 URZ, [UR6+0x90], UR4 ;  /* 0x00009004063f85b2 */ /* 0x0010620008000100 */
[----:B------:R-:W-:Y:S02]  /*07b0*/  @P4 LEA.HI R2, R22, R22, RZ, 0x1 ;  /* 0x0000001616024211 */ /* 0x000fe400078f08ff */
[----:B------:R-:W-:-:S02]  /*07c0*/  ISETP.EQ.AND P1, PT, R5, RZ, P1 ;  /* 0x000000ff0500720c */ /* 0x000fc40000f22270 */
[----:B------:R-:W-:Y:S02]  /*07d0*/  @P4 SHF.R.S32.HI R2, RZ, 0x1, R2 ;  /* 0x00000001ff024819 */ /* 0x000fe40000011402 */
[----:B------:R-:W-:Y:S02]  /*07e0*/  ISETP.GE.U32.AND P6, PT, R6, 0x2, PT ;  /* 0x000000020600780c */ /* 0x000fe40003fc6070 */
[----:B------:R-:W-:Y:S02]  /*07f0*/  @P4 ISETP.NE.AND P5, PT, R2, R9, PT ;  /* 0x000000090200420c */ /* 0x000fe40003fa5270 */
[----:B------:R-:W-:Y:S02]  /*0800*/  SEL R2, RZ, 0x1, !P0 ;  /* 0x00000001ff027807 */ /* 0x000fe40004000000 */
[----:B------:R-:W-:Y:S02]  /*0810*/  @P4 SEL R23, RZ, 0x1, P5 ;  /* 0x00000001ff174807 */ /* 0x000fe40002800000 */
[----:B------:R-:W-:Y:S01]  /*0820*/  SEL R19, RZ, 0x1, !P1 ;  /* 0x00000001ff137807 */ /* 0x000fe20004800000 */
[----:B------:R0:W2:Y:S01]  /*0830*/  @!UP1 SYNCS.EXCH.64 URZ, [UR6+0x98], UR4 ;  /* 0x00009804063f95b2 */ /* 0x0000a20008000100 */
[----:B------:R-:W-:Y:S01]  /*0840*/  LOP3.LUT R23, R23, R2, RZ, 0xc0, !PT ;  /* 0x0000000217177212 */ /* 0x000fe200078ec0ff */
[----:B------:R-:W-:Y:S01]  /*0850*/  NOP ;  /* 0x0000000000007918 */ /* 0x000fe20000000000 */
[----:B------:R-:W-:Y:S01]  /*0860*/  SEL R19, R19, 0x2, P6 ;  /* 0x0000000213137807 */ /* 0x000fe20003000000 */
[----:B------:R-:W-:Y:S06]  /*0870*/  @!P2 BRA `(.L_x_4) ;  /* 0x000000000008a947 */ /* 0x000fec0003800000 */
[----:B-12-4-:R-:W-:Y:S01]  /*0880*/  UCGABAR_ARV ;  /* 0x00000000000079c7 */ /* 0x016fe20008000000 */
[----:B------:R-:W-:Y:S05]  /*0890*/  BRA `(.L_x_5) ;  /* 0x0000000000047947 */ /* 0x000fea0003800000 */
.L_x_4:
[----:B-12-4-:R-:W-:Y:S01]  /*08a0*/  NOP ;  /* 0x0000000000007918 */ /* 0x016fe20000000000 */
.L_x_5:
[----:B------:R-:W1:Y:S01]  /*08b0*/  LDC R2, c[0x0][0x65c] ;  /* 0x00019700ff027b82 */ /* 0x000e620000000800 */
[----:B------:R-:W-:Y:S02]  /*08c0*/  IMAD.U32 R8, RZ, RZ, UR8 ;  /* 0x00000008ff087e24 */ /* 0x000fe4000f8e00ff */
[----:B------:R-:W-:Y:S01]  /*08d0*/  IMAD.MOV.U32 R9, RZ, RZ, RZ ;  /* 0x000000ffff097224 */ /* 0x000fe200078e00ff */
[----:B-1----:R-:W-:-:S04]  /*08e0*/  ISETP.NE.AND P1, PT, R2, 0x1, PT ;  /* 0x000000010200780c */ /* 0x002fc80003f25270 */
[----:B------:R-:W-:-:S09]  /*08f0*/  P2R R5, PR, RZ, 0x2 ;  /* 0x00000002ff057803 */ /* 0x000fd20000000000 */
[----:B------:R-:W1:Y:S01]  /*0900*/  @P1 LDC R17, c[0x0][0x10] ;  /* 0x00000400ff111b82 */ /* 0x000e620000000800 */
[----:B------:R-:W-:Y:S02]  /*0910*/  @P1 IMAD.MOV.U32 R5, RZ, RZ, RZ ;  /* 0x000000ffff051224 */ /* 0x000fe400078e00ff */
[----:B------:R-:W-:-:S05]  /*0920*/  @P1 IMAD.MOV.U32 R13, RZ, RZ, RZ ;  /* 0x000000ffff0d1224 */ /* 0x000fca00078e00ff */
[----:B------:R-:W2:Y:S01]  /*0930*/  @!P1 LDC R11, c[0x0][0xc] ;  /* 0x00000300ff0b9b82 */ /* 0x000ea20000000800 */
[----:B-1----:R-:W-:-:S04]  /*0940*/  @P1 IMAD.WIDE.U32 R16, R17, UR8, R4 ;  /* 0x0000000811101c25 */ /* 0x002fc8000f8e0004 */
[----:B------:R-:W-:Y:S02]  /*0950*/  @P1 IMAD.IADD R17, R17, 0x1, R13 ;  /* 0x0000000111111824 */ /* 0x000fe400078e020d */
[----:B--2---:R-:W-:-:S04]  /*0960*/  @!P1 IMAD.WIDE.U32 R8, R4, R11, R8 ;  /* 0x0000000b04089225 */ /* 0x004fc800078e0008 */
[----:B------:R-:W-:Y:S02]  /*0970*/  @!P1 IMAD.MOV.U32 R16, RZ, RZ, R8 ;  /* 0x000000ffff109224 */ /* 0x000fe400078e0008 */
[----:B------:R-:W-:Y:S01]  /*0980*/  @!P1 IMAD.MOV.U32 R17, RZ, RZ, R9 ;  /* 0x000000ffff119224 */ /* 0x000fe200078e0009 */
[----:B------:R-:W-:Y:S06]  /*0990*/  @!P2 BRA `(.L_x_6) ;  /* 0x00000000000ca947 */ /* 0x000fec0003800000 */
[----:B------:R-:W-:Y:S01]  /*09a0*/  UCGABAR_WAIT ;  /* 0x0000000000007dc7 */ /* 0x000fe20008000000 */
[----:B------:R-:W-:Y:S01]  /*09b0*/  CCTL.IVALL ;  /* 0x00000000ff00798f */ /* 0x000fe20002000000 */
[----:B------:R-:W-:Y:S05]  /*09c0*/  BRA `(.L_x_7) ;  /* 0x0000000000047947 */ /* 0x000fea0003800000 */
.L_x_6:
[----:B------:R-:W-:Y:S06]  /*09d0*/  BAR.SYNC.DEFER_BLOCKING 0x0 ;  /* 0x0000000000007b1d */ /* 0x000fec0000010000 */
.L_x_7:
[----:B------:R-:W-:Y:S05]  /*09e0*/  @!P3 BRA `(.L_x_8) ;  /* 0x0000004400c4b947 */ /* 0x000fea0003800000 */
[----:B------:R-:W-:-:S13]  /*09f0*/  ISETP.GT.U32.AND P0, PT, R6, 0x1, PT ;  /* 0x000000010600780c */ /* 0x000fda0003f04070 */
[----:B0-----:R-:W-:Y:S05]  /*0a00*/  @P0 EXIT ;  /* 0x000000000000094d */ /* 0x001fea0003800000 */
[----:B------:R-:W-:Y:S01]  /*0a10*/  ULDC.64 UR4, c[0x0][0x650] ;  /* 0x0001940000047ab9 */ /* 0x000fe20000000a00 */
[----:B------:R-:W-:Y:S01]  /*0a20*/  PRMT R0, RZ, 0x7610, R0 ;  /* 0x00007610ff007816 */ /* 0x000fe20000000000 */
[----:B------:R-:W-:Y:S01]  /*0a30*/  IMAD.MOV.U32 R61, RZ, RZ, -0x1 ;  /* 0xffffffffff3d7424 */ /* 0x000fe200078e00ff */
[----:B------:R-:W-:Y:S01]  /*0a40*/  ISETP.GE.U32.AND P0, PT, R16, UR4, PT ;  /* 0x0000000410007c0c */ /* 0x000fe2000bf06070 */
[----:B------:R-:W-:Y:S02]  /*0a50*/  IMAD.MOV.U32 R60, RZ, RZ, -0x1 ;  /* 0xffffffffff3c7424 */ /* 0x000fe400078e00ff */
[----:B------:R-:W-:Y:S01]  /*0a60*/  IMAD.MOV.U32 R57, RZ, RZ, -0x1 ;  /* 0xffffffffff397424 */ /* 0x000fe200078e00ff */
[----:B------:R-:W-:-:S13]  /*0a70*/  ISETP.GE.U32.AND.EX P0, PT, R17, UR5, PT, P0 ;  /* 0x0000000511007c0c */ /* 0x000fda000bf06100 */
[----:B------:R-:W-:Y:S05]  /*0a80*/  @P0 BRA `(.L_x_9) ;  /* 0x0000000400280947 */ /* 0x000fea0003800000 */
[----:B------:R-:W0:Y:S01]  /*0a90*/  LDC.64 R20, c[0x0][0x628] ;  /* 0x00018a00ff147b82 */ /* 0x000e220000000a00 */
[----:B------:R-:W-:Y:S02]  /*0aa0*/  IMAD.MOV.U32 R8, RZ, RZ, R16 ;  /* 0x000000ffff087224 */ /* 0x000fe400078e0010 */
[----:B------:R-:W-:-:S05]  /*0ab0*/  IMAD.MOV.U32 R9, RZ, RZ, R17 ;  /* 0x000000ffff097224 */ /* 0x000fca00078e0011 */
[----:B------:R-:W1:Y:S08]  /*0ac0*/  LDC R0, c[0x0][0x630] ;  /* 0x00018c00ff007b82 */ /* 0x000e700000000800 */
[----:B------:R-:W2:Y:S01]  /*0ad0*/  LDC.64 R26, c[0x0][0x620] ;  /* 0x00018800ff1a7b82 */ /* 0x000ea20000000a00 */
[----:B0-----:R-:W-:-:S04]  /*0ae0*/  ISETP.NE.U32.AND P0, PT, R20, RZ, PT ;  /* 0x000000ff1400720c */ /* 0x001fc80003f05070 */
[----:B------:R-:W-:-:S13]  /*0af0*/  ISETP.NE.AND.EX P0, PT, R21, RZ, PT, P0 ;  /* 0x000000ff1500720c */ /* 0x000fda0003f05300 */
[----:B-12---:R-:W-:Y:S05]  /*0b00*/  @!P0 BRA `(.L_x_10) ;  /* 0x0000000000288947 */ /* 0x006fea0003800000 */
[----:B------:R-:W0:Y:S02]  /*0b10*/  LDC R13, c[0x0][0x634] ;  /* 0x00018d00ff0d7b82 */ /* 0x000e240000000800 */
[----:B0-----:R-:W-:-:S05]  /*0b20*/  IADD3 R13, P0, R16, R13, RZ ;  /* 0x0000000d100d7210 */ /* 0x001fca0007f1e0ff */
[----:B------:R-:W-:-:S04]  /*0b30*/  IMAD.X R15, RZ, RZ, R17, P0 ;  /* 0x000000ffff0f7224 */ /* 0x000fc800000e0611 */
[----:B------:R-:W-:-:S04]  /*0b40*/  IMAD.WIDE.U32 R8, R15, R20, RZ ;  /* 0x000000140f087225 */ /* 0x000fc800078e00ff */
[----:B------:R-:W-:-:S04]  /*0b50*/  IMAD.WIDE.U32 R10, P0, R13, R21, R8 ;  /* 0x000000150d0a7225 */ /* 0x000fc80007800008 */
[----:B------:R-:W-:-:S04]  /*0b60*/  IMAD.WIDE.U32 R8, R13, R20, RZ ;  /* 0x000000140d087225 */ /* 0x000fc800078e00ff */
[----:B------:R-:W-:Y:S01]  /*0b70*/  IMAD.X R13, RZ, RZ, RZ, P0 ;  /* 0x000000ffff0d7224 */ /* 0x000fe200000e06ff */
[----:B------:R-:W-:Y:S01]  /*0b80*/  IADD3 RZ, P0, R9, R10, RZ ;  /* 0x0000000a09ff7210 */ /* 0x000fe20007f1e0ff */
[----:B------:R-:W-:-:S04]  /*0b90*/  IMAD.MOV.U32 R12, RZ, RZ, R11 ;  /* 0x000000ffff0c7224 */ /* 0x000fc800078e000b */
[----:B------:R-:W-:-:S08]  /*0ba0*/  IMAD.WIDE.U32.X R8, R15, R21, R12, P0 ;  /* 0x000000150f087225 */ /* 0x000fd000000e040c */
.L_x_10:
[----:B------:R-:W0:Y:S01]  /*0bb0*/  LDC.64 R20, c[0x0][0x640] ;  /* 0x00019000ff147b82 */ /* 0x000e220000000a00 */
[--C-:B------:R-:W-:Y:S01]  /*0bc0*/  SHF.R.U64 R57, R8, R0, R9.reuse ;  /* 0x0000000008397219 */ /* 0x100fe20000001209 */
[----:B------:R-:W-:Y:S01]  /*0bd0*/  IMAD R28, R7, R24, R4 ;  /* 0x00000018071c7224 */ /* 0x000fe200078e0204 */
[----:B------:R-:W-:Y:S01]  /*0be0*/  SHF.R.U32.HI R0, RZ, R0, R9 ;  /* 0x00000000ff007219 */ /* 0x000fe20000011609 */
[----:B------:R-:W-:Y:S01]  /*0bf0*/  IMAD.MOV.U32 R25, RZ, RZ, 0x1 ;  /* 0x00000001ff197424 */ /* 0x000fe200078e00ff */
[----:B------:R-:W-:-:S03]  /*0c00*/  IADD3 R5, P0, RZ, -R57, RZ ;  /* 0x80000039ff057210 */ /* 0x000fc60007f1e0ff */
[----:B------:R-:W1:Y:S02]  /*0c10*/  LDC R6, c[0x0][0x618] ;  /* 0x00018600ff067b82 */ /* 0x000e640000000800 */
[----:B------:R-:W-:-:S04]  /*0c20*/  IMAD.X R9, RZ, RZ, ~R0, P0 ;  /* 0x000000ffff097224 */ /* 0x000fc800000e0e00 */
[-C--:B------:R-:W-:Y:S02]  /*0c30*/  IMAD R0, R9, R26.reuse, RZ ;  /* 0x0000001a09007224 */ /* 0x080fe400078e02ff */
[----:B------:R-:W2:Y:S01]  /*0c40*/  LDC R11, c[0x0][0x608] ;  /* 0x00018200ff0b7b82 */ /* 0x000ea20000000800 */
[----:B------:R-:W-:-:S04]  /*0c50*/  IMAD.WIDE.U32 R8, R5, R26, R16 ;  /* 0x0000001a05087225 */ /* 0x000fc800078e0010 */
[----:B------:R-:W-:-:S03]  /*0c60*/  IMAD R5, R5, R27, R0 ;  /* 0x0000001b05057224 */ /* 0x000fc600078e0200 */
[----:B------:R-:W3:Y:S01]  /*0c70*/  LDC R12, c[0x0][0x658] ;  /* 0x00019600ff0c7b82 */ /* 0x000ee20000000800 */
[----:B0-----:R-:W-:Y:S01]  /*0c80*/  ISETP.NE.U32.AND P0, PT, R20, RZ, PT ;  /* 0x000000ff1400720c */ /* 0x001fe20003f05070 */
[----:B------:R-:W-:Y:S02]  /*0c90*/  IMAD.IADD R5, R9, 0x1, R5 ;  /* 0x0000000109057824 */ /* 0x000fe400078e0205 */
[----:B------:R-:W-:Y:S01]  /*0ca0*/  IMAD.MOV.U32 R9, RZ, RZ, -0x1 ;  /* 0xffffffffff097424 */ /* 0x000fe200078e00ff */
[----:B------:R-:W-:-:S03]  /*0cb0*/  ISETP.NE.AND.EX P0, PT, R21, RZ, PT, P0 ;  /* 0x000000ff1500720c */ /* 0x000fc60003f05300 */
[----:B------:R-:W0:Y:S01]  /*0cc0*/  LDC R15, c[0x0][0x600] ;  /* 0x00018000ff0f7b82 */ /* 0x000e220000000800 */
[-CC-:B-1----:R-:W-:Y:S02]  /*0cd0*/  SHF.R.U64 R13, R8, R6.reuse, R5.reuse ;  /* 0x00000006080d7219 */ /* 0x182fe40000001205 */
[----:B------:R-:W-:-:S05]  /*0ce0*/  SHF.R.U32.HI R0, RZ, R6, R5 ;  /* 0x00000006ff007219 */ /* 0x000fca0000011605 */
[----:B------:R-:W1:Y:S01]  /*0cf0*/  LDC R14, c[0x0][0x648] ;  /* 0x00019200ff0e7b82 */ /* 0x000e620000000800 */
[-CC-:B--2---:R-:W-:Y:S02]  /*0d00*/  SHF.R.U64 R29, R13, R11.reuse, R0.reuse ;  /* 0x0000000b0d1d7219 */ /* 0x184fe40000001200 */
[----:B------:R-:W-:-:S05]  /*0d10*/  SHF.R.U32.HI R5, RZ, R11, R0 ;  /* 0x0000000bff057219 */ /* 0x000fca0000011600 */
[----:B------:R-:W2:Y:S01]  /*0d20*/  LDC R26, c[0x0][0x638] ;  /* 0x00018e00ff1a7b82 */ /* 0x000ea20000000800 */
[-CC-:B---3--:R-:W-:Y:S02]  /*0d30*/  SHF.R.U64 R24, R29, R12.reuse, R5.reuse ;  /* 0x0000000c1d187219 */ /* 0x188fe40000001205 */
[-C--:B------:R-:W-:Y:S02]  /*0d40*/  SHF.L.U32 R0, R9, R12.reuse, RZ ;  /* 0x0000000c09007219 */ /* 0x080fe400000006ff */
[----:B------:R-:W-:Y:S01]  /*0d50*/  SHF.R.U32.HI R5, RZ, R12, R5 ;  /* 0x0000000cff057219 */ /* 0x000fe20000011605 */
[----:B------:R-:W-:Y:S01]  /*0d60*/  IMAD.MOV.U32 R4, RZ, RZ, R24 ;  /* 0x000000ffff047224 */ /* 0x000fe200078e0018 */
[----:B------:R-:W-:Y:S01]  /*0d70*/  LOP3.LUT R10, RZ, R0, RZ, 0x33, !PT ;  /* 0x00000000ff0a7212 */ /* 0x000fe200078e33ff */
[----:B------:R-:W3:Y:S01]  /*0d80*/  LDC R27, c[0x0][0x610] ;  /* 0x00018400ff1b7b82 */ /* 0x000ee20000000800 */
[----:B------:R-:W-:Y:S05]  /*0d90*/  @!P0 BRA `(.L_x_11) ;  /* 0x0000000000288947 */ /* 0x000fea0003800000 */
[----:B------:R-:W4:Y:S02]  /*0da0*/  LDC R9, c[0x0][0x64c] ;  /* 0x00019300ff097b82 */ /* 0x000f240000000800 */
[----:B----4-:R-:W-:-:S05]  /*0db0*/  IADD3 R9, P0, R24, R9, RZ ;  /* 0x0000000918097210 */ /* 0x010fca0007f1e0ff */
        /* <DEDUP_REMOVED lines=8> */
.L_x_11:
[----:B-1----:R-:W-:Y:S01]  /*0e40*/  SHF.R.U64 R4, R4, R14, R5 ;  /* 0x0000000e04047219 */ /* 0x002fe20000001205 */
[----:B0-----:R-:W-:Y:S01]  /*0e50*/  VIADD R6, R15, 0xffffffff ;  /* 0xffffffff0f067836 */ /* 0x001fe20000000000 */
[----:B------:R-:W-:Y:S02]  /*0e60*/  SHF.L.U32 R0, R25, R12, RZ ;  /* 0x0000000c19007219 */ /* 0x000fe400000006ff */
[----:B------:R-:W-:Y:S01]  /*0e70*/  LOP3.LUT R5, R29, R10, RZ, 0xc0, !PT ;  /* 0x0000000a1d057212 */ /* 0x000fe200078ec0ff */
[----:B------:R-:W-:Y:S01]  /*0e80*/  IMAD.MOV R7, RZ, RZ, -R4 ;  /* 0x000000ffff077224 */ /* 0x000fe200078e0a04 */
[----:B------:R-:W-:Y:S02]  /*0e90*/  SEL R3, R3, R28, !P1 ;  /* 0x0000001c03037207 */ /* 0x000fe40004800000 */
[----:B------:R-:W-:Y:S01]  /*0ea0*/  LOP3.LUT R6, R13, R6, RZ, 0xc0, !PT ;  /* 0x000000060d067212 */ /* 0x000fe200078ec0ff */
[----:B------:R-:W-:Y:S02]  /*0eb0*/  IMAD R4, R0, R4, R5 ;  /* 0x0000000400047224 */ /* 0x000fe400078e0205 */
[----:B--2---:R-:W-:-:S02]  /*0ec0*/  IMAD R0, R7, R26, R24 ;  /* 0x0000001a07007224 */ /* 0x004fc400078e0218 */
[----:B---3--:R-:W-:Y:S02]  /*0ed0*/  IMAD R3, R4, R27, R3 ;  /* 0x0000001b04037224 */ /* 0x008fe400078e0203 */
[----:B------:R-:W-:Y:S02]  /*0ee0*/  IMAD.MOV.U32 R5, RZ, RZ, 0x1 ;  /* 0x00000001ff057424 */ /* 0x000fe400078e00ff */
[----:B------:R-:W-:-:S03]  /*0ef0*/  IMAD R4, R0, R15, R6 ;  /* 0x0000000f00047224 */ /* 0x000fc600078e0206 */
[----:B------:R-:W-:Y:S02]  /*0f00*/  PRMT R0, R5, 0x7610, R0 ;  /* 0x0000761005007816 */ /* 0x000fe40000000000 */
[----:B------:R-:W-:Y:S02]  /*0f10*/  SEL R60, R4, R3, !P1 ;  /* 0x00000003043c7207 */ /* 0x000fe40004800000 */
[----:B------:R-:W-:-:S07]  /*0f20*/  SEL R61, R3, R4, !P1 ;  /* 0x00000004033d7207 */ /* 0x000fce0004800000 */
.L_x_9:
[----:B------:R-:W-:-:S08]  /*0f30*/  NOP ;  /* 0x0000000000007918 */ /* 0x000fd00000000000 */
[----:B------:R-:W0:Y:S02]  /*0f40*/  USETMAXREG.TRY_ALLOC.CTAPOOL UP0, 0xe8 ;  /* 0x000000e8000079c8 */ /* 0x000e240008000600 */
[----:B0-----:R-:W-:-:S13]  /*0f50*/  PLOP3.LUT P0, PT, PT, PT, UP0, 0x80, 0x0 ;  /* 0x000000000000781c */ /* 0x001fda0003f0f008 */
[----:B------:R-:W-:Y:S05]  /*0f60*/  @!P0 BRA `(.L_x_9) ;  /* 0xfffffffc00f08947 */ /* 0x000fea000383ffff */
[----:B------:R-:W-:Y:S01]  /*0f70*/  ULDC.64 UR4, c[0x0][0x598] ;  /* 0x0001660000047ab9 */ /* 0x000fe20000000a00 */
[----:B------:R-:W-:Y:S01]  /*0f80*/  ULDC.64 UR36, c[0x0][0x208] ;  /* 0x0000820000247ab9 */ /* 0x000fe20000000a00 */
[----:B------:R-:W-:-:S04]  /*0f90*/  ISETP.NE.U32.AND P0, PT, RZ, UR4, PT ;  /* 0x00000004ff007c0c */ /* 0x000fc8000bf05070 */
[----:B------:R-:W-:-:S13]  /*0fa0*/  ISETP.NE.AND.EX P0, PT, RZ, UR5, PT, P0 ;  /* 0x00000005ff007c0c */ /* 0x000fda000bf05300 */
[----:B------:R-:W-:Y:S05]  /*0fb0*/  @!P0 BRA `(.L_x_12) ;  /* 0x00000000001c8947 */ /* 0x000fea0003800000 */
[----:B------:R-:W0:Y:S02]  /*0fc0*/  LDC.64 R4, c[0x0][0x598] ;  /* 0x00016600ff047b82 */ /* 0x000e240000000a00 */
[----:B0-----:R-:W2:Y:S02]  /*0fd0*/  LDG.E.64 R4, desc[UR36][R4.64] ;  /* 0x0000002404047981 */ /* 0x001ea4000c1e1b00 */
[----:B--2---:R-:W-:-:S04]  /*0fe0*/  ISETP.NE.U32.AND P0, PT, R4, RZ, PT ;  /* 0x000000ff0400720c */ /* 0x004fc80003f05070 */
[----:B------:R-:W-:-:S13]  /*0ff0*/  ISETP.NE.AND.EX P0, PT, R5, RZ, PT, P0 ;  /* 0x000000ff0500720c */ /* 0x000fda0003f05300 */
[----:B------:R-:W-:Y:S05]  /*1000*/  @!P0 BRA `(.L_x_12) ;  /* 0x0000000000088947 */ /* 0x000fea0003800000 */
[----:B------:R0:W5:Y:S01]  /*1010*/  LD.E R56, desc[UR36][R4.64] ;  /* 0x0000002404387980 */ /* 0x000162000c101900 */
[----:B------:R-:W-:Y:S05]  /*1020*/  BRA `(.L_x_13) ;  /* 0x0000000000247947 */ /* 0x000fea0003800000 */
.L_x_12:
[----:B------:R-:W-:Y:S02]  /*1030*/  ULDC.64 UR4, c[0x0][0x588] ;  /* 0x0001620000047ab9 */ /* 0x000fe40000000a00 */
[----:B------:R-:W-:-:S04]  /*1040*/  ISETP.NE.U32.AND P0, PT, RZ, UR4, PT ;  /* 0x00000004ff007c0c */ /* 0x000fc8000bf05070 */
[----:B------:R-:W-:-:S13]  /*1050*/  ISETP.NE.AND.EX P0, PT, RZ, UR5, PT, P0 ;  /* 0x00000005ff007c0c */ /* 0x000fda000bf05300 */
[----:B------:R-:W-:Y:S05]  /*1060*/  @!P0 BRA `(.L_x_14) ;  /* 0x00000000000c8947 */ /* 0x000fea0003800000 */
[----:B------:R-:W0:Y:S02]  /*1070*/  LDC.64 R4, c[0x0][0x588] ;  /* 0x00016200ff047b82 */ /* 0x000e240000000a00 */
[----:B0-----:R1:W5:Y:S01]  /*1080*/  LDG.E R56, desc[UR36][R4.64] ;  /* 0x0000002404387981 */ /* 0x001362000c1e1900 */
[----:B------:R-:W-:Y:S05]  /*1090*/  BRA `(.L_x_13) ;  /* 0x0000000000087947 */ /* 0x000fea0003800000 */
.L_x_14:
[----:B------:R-:W-:Y:S02]  /*10a0*/  ULDC UR4, c[0x0][0x580] ;  /* 0x0001600000047ab9 */ /* 0x000fe40000000800 */
[----:B------:R-:W-:-:S07]  /*10b0*/  IMAD.U32 R56, RZ, RZ, UR4 ;  /* 0x00000004ff387e24 */ /* 0x000fce000f8e00ff */
.L_x_13:
[----:B------:R-:W-:Y:S02]  /*10c0*/  ULDC.64 UR4, c[0x0][0x5a0] ;  /* 0x0001680000047ab9 */ /* 0x000fe40000000a00 */
[----:B------:R-:W-:-:S04]  /*10d0*/  ISETP.NE.U32.AND P0, PT, RZ, UR4, PT ;  /* 0x00000004ff007c0c */ /* 0x000fc8000bf05070 */
[----:B------:R-:W-:-:S13]  /*10e0*/  ISETP.NE.AND.EX P0, PT, RZ, UR5, PT, P0 ;  /* 0x00000005ff007c0c */ /* 0x000fda000bf05300 */
[----:B------:R-:W-:Y:S05]  /*10f0*/  @!P0 BRA `(.L_x_15) ;  /* 0x00000000001c8947 */ /* 0x000fea0003800000 */
[----:B01----:R-:W0:Y:S02]  /*1100*/  LDC.64 R4, c[0x0][0x5a0] ;  /* 0x00016800ff047b82 */ /* 0x003e240000000a00 */
[----:B0-----:R-:W2:Y:S02]  /*1110*/  LDG.E.64 R4, desc[UR36][R4.64] ;  /* 0x0000002404047981 */ /* 0x001ea4000c1e1b00 */
[----:B--2---:R-:W-:-:S04]  /*1120*/  ISETP.NE.U32.AND P0, PT, R4, RZ, PT ;  /* 0x000000ff0400720c */ /* 0x004fc80003f05070 */
[----:B------:R-:W-:-:S13]  /*1130*/  ISETP.NE.AND.EX P0, PT, R5, RZ, PT, P0 ;  /* 0x000000ff0500720c */ /* 0x000fda0003f05300 */
[----:B------:R-:W-:Y:S05]  /*1140*/  @!P0 BRA `(.L_x_15) ;  /* 0x0000000000088947 */ /* 0x000fea0003800000 */
[----:B------:R0:W5:Y:S01]  /*1150*/  LD.E R58, desc[UR36][R4.64] ;  /* 0x00000024043a7980 */ /* 0x000162000c101900 */
[----:B------:R-:W-:Y:S05]  /*1160*/  BRA `(.L_x_16) ;  /* 0x0000000000247947 */ /* 0x000fea0003800000 */
.L_x_15:
[----:B------:R-:W-:Y:S02]  /*1170*/  ULDC.64 UR4, c[0x0][0x590] ;  /* 0x0001640000047ab9 */ /* 0x000fe40000000a00 */
[----:B------:R-:W-:-:S04]  /*1180*/  ISETP.NE.U32.AND P0, PT, RZ, UR4, PT ;  /* 0x00000004ff007c0c */ /* 0x000fc8000bf05070 */
[----:B------:R-:W-:-:S13]  /*1190*/  ISETP.NE.AND.EX P0, PT, RZ, UR5, PT, P0 ;  /* 0x00000005ff007c0c */ /* 0x000fda000bf05300 */
[----:B------:R-:W-:Y:S05]  /*11a0*/  @!P0 BRA `(.L_x_17) ;  /* 0x00000000000c8947 */ /* 0x000fea0003800000 */
[----:B------:R-:W2:Y:S02]  /*11b0*/  LDC.64 R58, c[0x0][0x590] ;  /* 0x00016400ff3a7b82 */ /* 0x000ea40000000a00 */
[----:B--2---:R2:W5:Y:S01]  /*11c0*/  LDG.E R58, desc[UR36][R58.64] ;  /* 0x000000243a3a7981 */ /* 0x004562000c1e1900 */
[----:B------:R-:W-:Y:S05]  /*11d0*/  BRA `(.L_x_16) ;  /* 0x0000000000087947 */ /* 0x000fea0003800000 */
.L_x_17:
[----:B------:R-:W-:Y:S02]  /*11e0*/  ULDC UR4, c[0x0][0x584] ;  /* 0x0001610000047ab9 */ /* 0x000fe40000000800 */
[----:B------:R-:W-:-:S07]  /*11f0*/  IMAD.U32 R58, RZ, RZ, UR4 ;  /* 0x00000004ff3a7e24 */ /* 0x000fce000f8e00ff */
.L_x_16:
[----:B------:R-:W-:-:S13]  /*1200*/  LOP3.LUT P0, RZ, R0, 0xff, RZ, 0xc0, !PT ;  /* 0x000000ff00ff7812 */ /* 0x000fda000780c0ff */
[----:B------:R-:W-:Y:S05]  /*1210*/  @!P0 EXIT ;  /* 0x000000000000894d */ /* 0x000fea0003800000 */
[----:B------:R-:W-:Y:S01]  /*1220*/  ULDC UR4, c[0x0][0x28c] ;  /* 0x0000a30000047ab9 */ /* 0x000fe20000000800 */
[----:B------:R-:W-:Y:S01]  /*1230*/  LOP3.LUT R76, R19, 0x1, RZ, 0xfc, !PT ;  /* 0x00000001134c7812 */ /* 0x000fe200078efcff */
[----:B------:R-:W-:Y:S01]  /*1240*/  UIADD3 UR4, UR4, 0x3f, URZ ;  /* 0x0000003f04047890 */ /* 0x000fe2000fffe03f */
[----:B------:R-:W-:Y:S01]  /*1250*/  UMOV UR38, URZ ;  /* 0x0000003f00267c82 */ /* 0x000fe20008000000 */
[----:B------:R-:W-:Y:S02]  /*1260*/  UMOV UR39, URZ ;  /* 0x0000003f00277c82 */ /* 0x000fe40008000000 */
[----:B------:R-:W-:-:S04]  /*1270*/  USHF.R.S32.HI UR5, URZ, 0x1f, UR4 ;  /* 0x0000001f3f057899 */ /* 0x000fc80008011404 */
[----:B------:R-:W-:-:S04]  /*1280*/  ULEA.HI UR5, UR5, UR4, URZ, 0x6 ;  /* 0x0000000405057291 */ /* 0x000fc8000f8f303f */
[----:B------:R-:W-:-:S12]  /*1290*/  USHF.R.S32.HI UR40, URZ, 0x6, UR5 ;  /* 0x000000063f287899 */ /* 0x000fd80008011405 */
.L_x_97:
[----:B------:R-:W-:Y:S01]  /*12a0*/  LOP3.LUT R0, R18, 0x80, RZ, 0xc0, !PT ;  /* 0x0000008012007812 */ /* 0x000fe200078ec0ff */
[----:B---3--:R-:W3:Y:S01]  /*12b0*/  S2UR UR7, SR_CgaCtaId ;  /* 0x00000000000779c3 */ /* 0x008ee20000008800 */
[----:B------:R-:W-:Y:S02]  /*12c0*/  UMOV UR6, 0x400 ;  /* 0x0000040000067882 */ /* 0x000fe40000000000 */
[----:B------:R-:W-:-:S06]  /*12d0*/  SHF.R.U32.HI R0, RZ, 0x7, R0 ;  /* 0x00000007ff007819 */ /* 0x000fcc0000011600 */
[----:B----4-:R-:W4:Y:S01]  /*12e0*/  SHFL.IDX PT, R0, R0, RZ, 0x1f ;  /* 0x00001fff00007589 */ /* 0x010f2200000e0000 */
[----:B---3--:R-:W-:Y:S01]  /*12f0*/  ULEA UR6, UR7, UR6, 0x18 ;  /* 0x0000000607067291 */ /* 0x008fe2000f8ec03f */
[----:B----4-:R-:W-:-:S13]  /*1300*/  R2UR UR4, R0 ;  /* 0x00000000000472ca */ /* 0x010fda00000e0000 */
[----:B------:R-:W-:-:S04]  /*1310*/  ULEA.HI UR5, UR4, UR4, URZ, 0x1 ;  /* 0x0000000404057291 */ /* 0x000fc8000f8f083f */
[----:B------:R-:W-:-:S04]  /*1320*/  ULOP3.LUT UR5, UR5, 0x7fffe, URZ, 0xc0, !UPT ;  /* 0x0007fffe05057892 */ /* 0x000fc8000f8ec03f */
[----:B------:R-:W-:-:S03]  /*1330*/  UIADD3 UR5, UR4, -UR5, URZ ;  /* 0x8000000504057290 */ /* 0x000fc6000fffe03f */
[----:B------:R-:W-:Y:S01]  /*1340*/  ULDC UR4, c[0x0][0x28c] ;  /* 0x0000a30000047ab9 */ /* 0x000fe20000000800 */
[----:B------:R-:W-:Y:S01]  /*1350*/  ULEA UR5, UR5, UR6, 0xd ;  /* 0x0000000605057291 */ /* 0x000fe2000f8e683f */
[----:B------:R-:W-:-:S03]  /*1360*/  ISETP.LT.AND P0, PT, RZ, UR4, PT ;  /* 0x00000004ff007c0c */ /* 0x000fc6000bf01270 */
[----:B------:R-:W-:-:S04]  /*1370*/  UIADD3 UR5, UR5, 0x180, URZ ;  /* 0x0000018005057890 */ /* 0x000fc8000fffe03f */
[----:B------:R-:W-:-:S04]  /*1380*/  USHF.R.U32.HI UR5, URZ, 0x4, UR5 ;  /* 0x000000043f057899 */ /* 0x000fc80008011605 */
[----:B------:R-:W-:Y:S02]  /*1390*/  ULOP3.LUT UR41, UR5, 0x3fff, URZ, 0xc0, !UPT ;  /* 0x00003fff05297892 */ /* 0x000fe4000f8ec03f */
[----:B01---5:R-:W-:Y:S10]  /*13a0*/  @P0 BRA `(.L_x_18) ;  /* 0x0000000000400947 */ /* 0x023ff40003800000 */
[----:B------:R-:W-:Y:S01]  /*13b0*/  MOV R0, 0x0 ;  /* 0x0000000000007802 */ /* 0x000fe20000000f00 */
[----:B------:R-:W-:Y:S01]  /*13c0*/  ULDC.64 UR4, c[0x4][0x68] ;  /* 0x01001a0000047ab9 */ /* 0x000fe20000000a00 */
[----:B------:R-:W-:Y:S01]  /*13d0*/  ULDC.64 UR6, c[0x4][0x8] ;  /* 0x0100020000067ab9 */ /* 0x000fe20000000a00 */
[----:B01----:R-:W-:Y:S01]  /*13e0*/  IMAD.U32 R4, RZ, RZ, UR4 ;  /* 0x00000004ff047e24 */ /* 0x003fe2000f8e00ff */
[----:B------:R0:W1:Y:S01]  /*13f0*/  LDC.64 R14, c[0x4][R0] ;  /* 0x01000000000e7b82 */ /* 0x0000620000000a00 */
[----:B------:R-:W-:Y:S01]  /*1400*/  IMAD.U32 R5, RZ, RZ, UR5 ;  /* 0x00000005ff057e24 */ /* 0x000fe2000f8e00ff */
[----:B------:R-:W-:Y:S01]  /*1410*/  ULDC.64 UR4, c[0x4][0x70] ;  /* 0x01001c0000047ab9 */ /* 0x000fe20000000a00 */
[----:B------:R-:W-:Y:S02]  /*1420*/  IMAD.U32 R10, RZ, RZ, UR6 ;  /* 0x00000006ff0a7e24 */ /* 0x000fe4000f8e00ff */
[----:B------:R-:W-:Y:S02]  /*1430*/  IMAD.U32 R6, RZ, RZ, UR4 ;  /* 0x00000004ff067e24 */ /* 0x000fe4000f8e00ff */
[----:B------:R-:W-:-:S02]  /*1440*/  IMAD.U32 R7, RZ, RZ, UR5 ;  /* 0x00000005ff077e24 */ /* 0x000fc4000f8e00ff */
[----:B------:R-:W-:Y:S02]  /*1450*/  IMAD.U32 R11, RZ, RZ, UR7 ;  /* 0x00000007ff0b7e24 */ /* 0x000fe4000f8e00ff */
[----:B------:R-:W-:Y:S02]  /*1460*/  IMAD.MOV.U32 R8, RZ, RZ, 0x1e1 ;  /* 0x000001e1ff087424 */ /* 0x000fe400078e00ff */
[----:B------:R-:W-:Y:S02]  /*1470*/  IMAD.MOV.U32 R12, RZ, RZ, 0x1 ;  /* 0x00000001ff0c7424 */ /* 0x000fe400078e00ff */
[----:B0-----:R-:W-:-:S07]  /*1480*/  IMAD.MOV.U32 R13, RZ, RZ, RZ ;  /* 0x000000ffff0d7224 */ /* 0x001fce00078e00ff */
[----:B------:R-:W-:-:S07]  /*1490*/  LEPC R20, `(.L_x_18) ;  /* 0x000000001014794e */ /* 0x000fce0000000000 */
[----:B-12--5:R-:W-:Y:S05]  /*14a0*/  CALL.ABS.NOINC R14 ;  /* 0x000000000e007343 */ /* 0x026fea0003c00000 */
.L_x_18:
[----:B------:R-:W-:-:S13]  /*14b0*/  ISETP.NE.AND P0, PT, R76, 0x3, PT ;  /* 0x000000034c00780c */ /* 0x000fda0003f05270 */
[----:B------:R-:W-:Y:S05]  /*14c0*/  @!P0 BRA `(.L_x_19) ;  /* 0x0000000000048947 */ /* 0x000fea0003800000 */
[----:B------:R-:W-:Y:S01]  /*14d0*/  BPT.TRAP 0x1 ;  /* 0x000000040000795c */ /* 0x000fe20000300000 */
.L_x_19:
[----:B------:R-:W3:Y:S01]  /*14e0*/  S2UR UR5, SR_CgaCtaId ;  /* 0x00000000000579c3 */ /* 0x000ee20000008800 */
[----:B------:R-:W-:Y:S01]  /*14f0*/  UMOV UR4, 0x400 ;  /* 0x0000040000047882 */ /* 0x000fe20000000000 */
[----:B------:R-:W-:Y:S02]  /*1500*/  IMAD.U32 R0, RZ, RZ, UR38 ;  /* 0x00000026ff007e24 */ /* 0x000fe4000f8e00ff */
[----:B------:R-:W-:-:S03]  /*1510*/  IMAD.U32 R3, RZ, RZ, UR39 ;  /* 0x00000027ff037e24 */ /* 0x000fc6000f8e00ff */
[----:B------:R-:W-:Y:S01]  /*1520*/  SHF.L.U32 R0, R0, 0x1f, RZ ;  /* 0x0000001f00007819 */ /* 0x000fe200000006ff */
[----:B---3--:R-:W-:-:S06]  /*1530*/  ULEA UR4, UR5, UR4, 0x18 ;  /* 0x0000000405047291 */ /* 0x008fcc000f8ec03f */
[----:B------:R-:W-:-:S04]  /*1540*/  IMAD.U32 R6, RZ, RZ, UR4 ;  /* 0x00000004ff067e24 */ /* 0x000fc8000f8e00ff */
[----:B------:R-:W-:-:S04]  /*1550*/  IMAD R3, R3, 0x8, R6 ;  /* 0x0000000803037824 */ /* 0x000fc800078e0206 */
[----:B------:R3:W4:Y:S01]  /*1560*/  SYNCS.PHASECHK.TRANS64.TRYWAIT P1, [R3+URZ], R0 ;  /* 0x00000000030075a7 */ /* 0x000722000802017f */
[----:B------:R-:W-:Y:S05]  /*1570*/  @!P0 BRA `(.L_x_20) ;  /* 0x0000000000048947 */ /* 0x000fea0003800000 */
[----:B------:R-:W-:Y:S01]  /*1580*/  BPT.TRAP 0x1 ;  /* 0x000000040000795c */ /* 0x000fe20000300000 */
.L_x_20:
[----:B----4-:R-:W-:Y:S05]  /*1590*/  @P1 BRA `(.L_x_21) ;  /* 0x0000000000081947 */ /* 0x010fea0003800000 */
[----:B------:R-:W4:Y:S02]  /*15a0*/  SYNCS.PHASECHK.TRANS64.TRYWAIT P1, [R3+URZ], R0 ;  /* 0x00000000030075a7 */ /* 0x000f24000802017f */
[----:B----4-:R-:W-:Y:S05]  /*15b0*/  @!P1 BRA `(.L_x_22) ;  /* 0x0000005000d09947 */ /* 0x010fea0003800000 */
.L_x_21:
[----:B------:R-:W-:-:S04]  /*15c0*/  UISETP.LT.AND UP0, UPT, UR40, 0x1, UPT ;  /* 0x000000012800788c */ /* 0x000fc8000bf01270 */
[----:B------:R-:W-:-:S06]  /*15d0*/  USEL UR4, UR40, 0x1, UP0 ;  /* 0x0000000128047887 */ /* 0x000fcc0008000000 */
[----:B---34-:R-:W-:Y:S01]  /*15e0*/  IMAD.U32 R0, RZ, RZ, UR4 ;  /* 0x00000004ff007e24 */ /* 0x018fe2000f8e00ff */
[----:B------:R-:W-:Y:S05]  /*15f0*/  WARPSYNC.ALL ;  /* 0x0000000000007948 */ /* 0x000fea0003800000 */
[----:B------:R-:W-:-:S04]  /*1600*/  IADD3 R0, -R0, UR40, RZ ;  /* 0x0000002800007c10 */ /* 0x000fc8000fffe1ff */
[----:B------:R-:W-:Y:S02]  /*1610*/  ISETP.GE.AND P1, PT, R0, 0x1, PT ;  /* 0x000000010000780c */ /* 0x000fe40003f26270 */
[----:B------:R-:W-:Y:S01]  /*1620*/  R2UR UR4, R6 ;  /* 0x00000000060472ca */ /* 0x000fe200000e0000 */
[----:B------:R-:W-:Y:S01]  /*1630*/  WARPGROUP.ARRIVE ;  /* 0x00000000000079c5 */ /* 0x000fe20000000000 */
[----:B------:R-:W-:Y:S01]  /*1640*/  UMOV UR9, 0x40000040 ;  /* 0x4000004000097882 */ /* 0x000fe20000000000 */
[----:B------:R-:W-:-:S10]  /*1650*/  UMOV UR11, 0x40000040 ;  /* 0x40000040000b7882 */ /* 0x000fd40000000000 */
[----:B------:R-:W-:-:S04]  /*1660*/  UIADD3 UR4, UR4, 0x30180, URZ ;  /* 0x0003018004047890 */ /* 0x000fc8000fffe03f */
[----:B------:R-:W-:-:S04]  /*1670*/  USHF.R.U32.HI UR4, URZ, 0x4, UR4 ;  /* 0x000000043f047899 */ /* 0x000fc80008011604 */
[----:B------:R-:W-:Y:S02]  /*1680*/  ULOP3.LUT UR5, UR4, 0x3fff, URZ, 0xc0, !UPT ;  /* 0x00003fff04057892 */ /* 0x000fe4000f8ec03f */
[----:B------:R-:W-:Y:S02]  /*1690*/  ULOP3.LUT UR4, UR41, 0x10000, URZ, 0xfc, !UPT ;  /* 0x0001000029047892 */ /* 0x000fe4000f8efc3f */
[----:B------:R-:W-:Y:S02]  /*16a0*/  ULOP3.LUT UR5, UR5, 0x10000, URZ, 0xfc, !UPT ;  /* 0x0001000005057892 */ /* 0x000fe4000f8efc3f */
[----:B------:R-:W-:Y:S02]  /*16b0*/  UIMAD UR7, UR39, 0x600, UR4 ;  /* 0x00000600270778a4 */ /* 0x000fe4000f8e0204 */
[----:B------:R-:W-:Y:S02]  /*16c0*/  ULEA UR6, UR39, UR5, 0x8 ;  /* 0x0000000527067291 */ /* 0x000fe4000f8e403f */
[----:B------:R-:W-:-:S03]  /*16d0*/  UIADD3 UR12, UR7, 0x400, URZ ;  /* 0x00000400070c7890 */ /* 0x000fc6000fffe03f */
[----:B------:R-:W-:Y:S02]  /*16e0*/  UMOV UR8, UR7 ;  /* 0x0000000700087c82 */ /* 0x000fe40008000000 */
[----:B------:R-:W-:Y:S02]  /*16f0*/  UMOV UR10, UR6 ;  /* 0x00000006000a7c82 */ /* 0x000fe40008000000 */
[----:B------:R-:W-:Y:S01]  /*1700*/  HGMMA.64x32x16.F32 R40, gdesc[UR8], RZ, !UPT, gsb0 ;  /* 0x00600000082879f0 */ /* 0x000fe2000c0008ff */
[----:B------:R-:W-:Y:S01]  /*1710*/  UMOV UR8, UR12 ;  /* 0x0000000c00087c82 */ /* 0x000fe20008000000 */
[----:B------:R-:W-:Y:S01]  /*1720*/  UMOV UR9, 0x40000040 ;  /* 0x4000004000097882 */ /* 0x000fe20000000000 */
[----:B------:R-:W-:Y:S01]  /*1730*/  UIADD3 UR12, UR7, 0x402, URZ ;  /* 0x00000402070c7890 */ /* 0x000fe2000fffe03f */
[----:B------:R-:W-:Y:S02]  /*1740*/  WARPGROUP.DEPBAR.LE gsb0, 0x0 ;  /* 0x00008000000079c5 */ /* 0x000fe40000010000 */
[----:B------:R-:W-:-:S06]  /*1750*/  WARPGROUP.ARRIVE ;  /* 0x00000000000079c5 */ /* 0x000fcc0000000000 */
[----:B------:R-:W-:Y:S01]  /*1760*/  HGMMA.64x32x16.F32 R24, gdesc[UR8], RZ, !UPT, gsb0 ;  /* 0x00600000081879f0 */ /* 0x000fe2000c0008ff */
[----:B------:R-:W-:Y:S02]  /*1770*/  UIADD3 UR8, UR7, 0x2, URZ ;  /* 0x0000000207087890 */ /* 0x000fe4000fffe03f */
[----:B------:R-:W-:Y:S01]  /*1780*/  UIADD3 UR10, UR6, 0x2, URZ ;  /* 0x00000002060a7890 */ /* 0x000fe2000fffe03f */
[----:B------:R-:W-:Y:S01]  /*1790*/  UMOV UR9, 0x40000040 ;  /* 0x4000004000097882 */ /* 0x000fe20000000000 */
[----:B------:R-:W-:Y:S01]  /*17a0*/  UMOV UR11, 0x40000040 ;  /* 0x40000040000b7882 */ /* 0x000fe20000000000 */
[----:B------:R-:W-:Y:S02]  /*17b0*/  WARPGROUP.DEPBAR.LE gsb0, 0x0 ;  /* 0x00008000000079c5 */ /* 0x000fe40000010000 */
[----:B------:R-:W-:-:S06]  /*17c0*/  WARPGROUP.ARRIVE ;  /* 0x00000000000079c5 */ /* 0x000fcc0000000000 */
[----:B------:R-:W-:Y:S01]  /*17d0*/  HGMMA.64x32x16.F32 R40, gdesc[UR8], R40, gsb0 ;  /* 0x00600000082879f0 */ /* 0x000fe20008000828 */
[----:B------:R-:W-:Y:S01]  /*17e0*/  UMOV UR8, UR12 ;  /* 0x0000000c00087c82 */ /* 0x000fe20008000000 */
[----:B------:R-:W-:Y:S01]  /*17f0*/  UMOV UR9, 0x40000040 ;  /* 0x4000004000097882 */ /* 0x000fe20000000000 */
[----:B------:R-:W-:Y:S01]  /*1800*/  UIADD3 UR12, UR7, 0x404, URZ ;  /* 0x00000404070c7890 */ /* 0x000fe2000fffe03f */
[----:B------:R-:W-:Y:S02]  /*1810*/  WARPGROUP.DEPBAR.LE gsb0, 0x0 ;  /* 0x00008000000079c5 */ /* 0x000fe40000010000 */
[----:B------:R-:W-:-:S06]  /*1820*/  WARPGROUP.ARRIVE ;  /* 0x00000000000079c5 */ /* 0x000fcc0000000000 */
[----:B------:R-:W-:Y:S01]  /*1830*/  HGMMA.64x32x16.F32 R24, gdesc[UR8], R24, gsb0 ;  /* 0x00600000081879f0 */ /* 0x000fe20008000818 */
        /* <DEDUP_REMOVED lines=9> */
[----:B------:R-:W-:Y:S02]  /*18d0*/  WARPGROUP.DEPBAR.LE gsb0, 0x0 ;  /* 0x00008000000079c5 */ /* 0x000fe40000010000 */
[----:B------:R-:W-:-:S06]  /*18e0*/  WARPGROUP.ARRIVE ;  /* 0x00000000000079c5 */ /* 0x000fcc0000000000 */
[----:B------:R-:W-:Y:S01]  /*18f0*/  HGMMA.64x32x16.F32 R24, gdesc[UR8], R24, gsb0 ;  /* 0x00600000081879f0 */ /* 0x000fe20008000818 */
[----:B------:R-:W-:Y:S02]  /*1900*/  UIADD3 UR8, UR7, 0x6, URZ ;  /* 0x0000000607087890 */ /* 0x000fe4000fffe03f */
[----:B------:R-:W-:Y:S01]  /*1910*/  UIADD3 UR10, UR6, 0x6, URZ ;  /* 0x00000006060a7890 */ /* 0x000fe2000fffe03f */
[----:B------:R-:W-:Y:S01]  /*1920*/  UMOV UR9, 0x40000040 ;  /* 0x4000004000097882 */ /* 0x000fe20000000000 */
[----:B------:R-:W-:Y:S01]  /*1930*/  UMOV UR11, 0x40000040 ;  /* 0x40000040000b7882 */ /* 0x000fe20000000000 */
[----:B------:R-:W-:Y:S01]  /*1940*/  UIADD3 UR7, UR7, 0x406, URZ ;  /* 0x0000040607077890 */ /* 0x000fe2000fffe03f */
[----:B------:R-:W-:Y:S02]  /*1950*/  WARPGROUP.DEPBAR.LE gsb0, 0x0 ;  /* 0x00008000000079c5 */ /* 0x000fe40000010000 */
[----:B------:R-:W-:-:S06]  /*1960*/  WARPGROUP.ARRIVE ;  /* 0x00000000000079c5 */ /* 0x000fcc0000000000 */
[----:B------:R-:W-:Y:S01]  /*1970*/  HGMMA.64x32x16.F32 R40, gdesc[UR8], R40, gsb0 ;  /* 0x00600000082879f0 */ /* 0x000fe20008000828 */
[----:B------:R-:W-:Y:S01]  /*1980*/  UMOV UR8, UR7 ;  /* 0x0000000700087c82 */ /* 0x000fe20008000000 */
[----:B------:R-:W-:Y:S01]  /*1990*/  UMOV UR9, 0x40000040 ;  /* 0x4000004000097882 */ /* 0x000fe20000000000 */
[----:B------:R-:W-:Y:S02]  /*19a0*/  WARPGROUP.DEPBAR.LE gsb0, 0x0 ;  /* 0x00008000000079c5 */ /* 0x000fe40000010000 */
[----:B------:R-:W-:-:S06]  /*19b0*/  WARPGROUP.ARRIVE ;  /* 0x00000000000079c5 */ /* 0x000fcc0000000000 */
[----:B------:R-:W-:Y:S03]  /*19c0*/  HGMMA.64x32x16.F32 R24, gdesc[UR8], R24, gsb0 ;  /* 0x00600000081879f0 */ /* 0x000fe60008000818 */
[----:B------:R-:W-:Y:S02]  /*19d0*/  WARPGROUP.DEPBAR.LE gsb0, 0x0 ;  /* 0x00008000000079c5 */ /* 0x000fe40000010000 */
[----:B------:R-:W-:Y:S05]  /*19e0*/  @!P1 BRA `(.L_x_23) ;  /* 0x0000000400849947 */ /* 0x000fea0003800000 */
[----:B------:R-:W-:Y:S02]  /*19f0*/  UIADD3 UR6, UR39, 0x1, URZ ;  /* 0x0000000127067890 */ /* 0x000fe4000fffe03f */
[----:B------:R-:W-:Y:S02]  /*1a00*/  IMAD.U32 R3, RZ, RZ, UR39 ;  /* 0x00000027ff037e24 */ /* 0x000fe4000f8e00ff */
[----:B------:R-:W-:-:S04]  /*1a10*/  UISETP.NE.AND UP0, UPT, UR6, 0x8, UPT ;  /* 0x000000080600788c */ /* 0x000fc8000bf05270 */
[----:B------:R-:W-:Y:S02]  /*1a20*/  USEL UR7, URZ, 0x1, UP0 ;  /* 0x000000013f077887 */ /* 0x000fe40008000000 */
[----:B------:R-:W-:Y:S02]  /*1a30*/  USEL UR6, UR6, URZ, UP0 ;  /* 0x0000003f06067287 */ /* 0x000fe40008000000 */
[----:B------:R-:W-:-:S06]  /*1a40*/  ULOP3.LUT UR7, UR38, UR7, URZ, 0x3c, !UPT ;  /* 0x0000000726077292 */ /* 0x000fcc000f8e3c3f */
[----:B------:R-:W-:-:S07]  /*1a50*/  IMAD.U32 R7, RZ, RZ, UR7 ;  /* 0x00000007ff077e24 */ /* 0x000fce000f8e00ff */
.L_x_30:
[----:B------:R-:W-:Y:S05]  /*1a60*/  @!P0 BRA `(.L_x_24) ;  /* 0x0000000000048947 */ /* 0x000fea0003800000 */
[----:B------:R-:W-:Y:S01]  /*1a70*/  BPT.TRAP 0x1 ;  /* 0x000000040000795c */ /* 0x000fe20000300000 */
.L_x_24:
[----:B------:R-:W3:Y:S01]  /*1a80*/  S2UR UR8, SR_CgaCtaId ;  /* 0x00000000000879c3 */ /* 0x000ee20000008800 */
[----:B------:R-:W-:Y:S01]  /*1a90*/  UMOV UR7, 0x400 ;  /* 0x0000040000077882 */ /* 0x000fe20000000000 */
[----:B01----:R-:W-:Y:S01]  /*1aa0*/  IMAD.U32 R5, RZ, RZ, UR6 ;  /* 0x00000006ff057e24 */ /* 0x003fe2000f8e00ff */
[----:B------:R-:W-:Y:S01]  /*1ab0*/  SHF.L.U32 R4, R7, 0x1f, RZ ;  /* 0x0000001f07047819 */ /* 0x000fe200000006ff */
[----:B---3--:R-:W-:-:S06]  /*1ac0*/  ULEA UR7, UR8, UR7, 0x18 ;  /* 0x0000000708077291 */ /* 0x008fcc000f8ec03f */
[----:B------:R-:W-:-:S04]  /*1ad0*/  IMAD.U32 R6, RZ, RZ, UR7 ;  /* 0x00000007ff067e24 */ /* 0x000fc8000f8e00ff */
[----:B------:R-:W-:-:S04]  /*1ae0*/  IMAD R5, R5, 0x8, R6 ;  /* 0x0000000805057824 */ /* 0x000fc800078e0206 */
[----:B------:R0:W1:Y:S01]  /*1af0*/  SYNCS.PHASECHK.TRANS64.TRYWAIT P1, [R5+URZ], R4 ;  /* 0x00000004050075a7 */ /* 0x000062000802017f */
[----:B------:R-:W-:Y:S05]  /*1b00*/  @!P0 BRA `(.L_x_25) ;  /* 0x0000000000048947 */ /* 0x000fea0003800000 */
[----:B------:R-:W-:Y:S01]  /*1b10*/  BPT.TRAP 0x1 ;  /* 0x000000040000795c */ /* 0x000fe20000300000 */
.L_x_25:
[----:B-1----:R-:W-:Y:S05]  /*1b20*/  @P1 BRA `(.L_x_26) ;  /* 0x0000000000081947 */ /* 0x002fea0003800000 */
[----:B------:R-:W1:Y:S02]  /*1b30*/  SYNCS.PHASECHK.TRANS64.TRYWAIT P1, [R5+URZ], R4 ;  /* 0x00000004050075a7 */ /* 0x000e64000802017f */
[----:B-1----:R-:W-:Y:S05]  /*1b40*/  @!P1 BRA `(.L_x_27) ;  /* 0x0000004c00809947 */ /* 0x002fea0003800000 */
.L_x_26:
[----:B------:R-:W-:Y:S01]  /*1b50*/  ULEA UR7, UR6, UR5, 0x8 ;  /* 0x0000000506077291 */ /* 0x000fe2000f8e403f */
[----:B------:R-:W-:Y:S01]  /*1b60*/  WARPGROUP.ARRIVE ;  /* 0x00000000000079c5 */ /* 0x000fe20000000000 */
[----:B------:R-:W-:Y:S01]  /*1b70*/  UIMAD UR12, UR6, 0x600, UR4 ;  /* 0x00000600060c78a4 */ /* 0x000fe2000f8e0204 */
[----:B------:R-:W-:Y:S01]  /*1b80*/  UMOV UR11, 0x40000040 ;  /* 0x40000040000b7882 */ /* 0x000fe20000000000 */
[----:B------:R-:W-:Y:S02]  /*1b90*/  UMOV UR9, 0x40000040 ;  /* 0x4000004000097882 */ /* 0x000fe40000000000 */
[----:B------:R-:W-:Y:S01]  /*1ba0*/  UIADD3 UR13, UR12, 0x400, URZ ;  /* 0x000004000c0d7890 */ /* 0x000fe2000fffe03f */
[----:B------:R-:W-:Y:S02]  /*1bb0*/  UMOV UR10, UR7 ;  /* 0x00000007000a7c82 */ /* 0x000fe40008000000 */
[----:B------:R-:W-:Y:S02]  /*1bc0*/  UMOV UR8, UR12 ;  /* 0x0000000c00087c82 */ /* 0x000fe40008000000 */
[----:B------:R-:W-:Y:S01]  /*1bd0*/  HGMMA.64x32x16.F32 R40, gdesc[UR8], R40, gsb0 ;  /* 0x00600000082879f0 */ /* 0x000fe20008000828 */
[----:B------:R-:W-:Y:S01]  /*1be0*/  UMOV UR9, 0x40000040 ;  /* 0x4000004000097882 */ /* 0x000fe20000000000 */
[----:B------:R-:W-:Y:S01]  /*1bf0*/  UMOV UR8, UR13 ;  /* 0x0000000d00087c82 */ /* 0x000fe20008000000 */
[----:B------:R-:W-:Y:S01]  /*1c00*/  UIADD3 UR13, UR12, 0x402, URZ ;  /* 0x000004020c0d7890 */ /* 0x000fe2000fffe03f */
[----:B------:R-:W-:-:S02]  /*1c10*/  WARPGROUP.DEPBAR.LE gsb0, 0x0 ;  /* 0x00008000000079c5 */ /* 0x000fc40000010000 */
        /* <DEDUP_REMOVED lines=42> */
[----:B------:R-:W-:Y:S01]  /*1ec0*/  BPT.TRAP 0x1 ;  /* 0x000000040000795c */ /* 0x000fe20000300000 */
.L_x_28:
[----:B------:R-:W-:-:S13]  /*1ed0*/  ISETP.NE.AND P1, PT, R23, RZ, PT ;  /* 0x000000ff1700720c */ /* 0x000fda0003f25270 */
[----:B01----:R-:W-:-:S04]  /*1ee0*/  @P1 IMAD R4, R3, 0x8, R6 ;  /* 0x0000000803041824 */ /* 0x003fc800078e0206 */
[----:B------:R-:W-:-:S05]  /*1ef0*/  @P1 VIADD R5, R4, 0x40 ;  /* 0x0000004004051836 */ /* 0x000fca0000000000 */
[----:B------:R-:W-:-:S04]  /*1f00*/  @P1 PRMT R5, R22, 0x654, R5 ;  /* 0x0000065416051816 */ /* 0x000fc80000000005 */
[----:B------:R0:W-:Y:S01]  /*1f10*/  @P1 SYNCS.ARRIVE.TRANS64.RED.A1T0 RZ, [R5+URZ], RZ ;  /* 0x000000ff05ff19a7 */ /* 0x0001e2000810043f */
[----:B------:R-:W-:-:S13]  /*1f20*/  ISETP.GT.U32.AND P1, PT, R19, 0x1, PT ;  /* 0x000000011300780c */ /* 0x000fda0003f24070 */
[----:B0-----:R-:W-:Y:S05]  /*1f30*/  @P1 BRA `(.L_x_29) ;  /* 0x0000000000041947 */ /* 0x001fea0003800000 */
[----:B------:R-:W-:Y:S01]  /*1f40*/  BPT.TRAP 0x1 ;  /* 0x000000040000795c */ /* 0x000fe20000300000 */
.L_x_29:
[----:B------:R-:W-:Y:S01]  /*1f50*/  UIADD3 UR6, UR6, 0x1, URZ ;  /* 0x0000000106067890 */ /* 0x000fe2000fffe03f */
[C---:B------:R-:W-:Y:S01]  /*1f60*/  ISETP.GT.AND P2, PT, R0.reuse, 0x1, PT ;  /* 0x000000010000780c */ /* 0x040fe20003f44270 */
[----:B------:R-:W-:Y:S02]  /*1f70*/  VIADD R3, R3, 0x1 ;  /* 0x0000000103037836 */ /* 0x000fe40000000000 */
[----:B------:R-:W-:Y:S01]  /*1f80*/  UISETP.NE.AND UP0, UPT, UR6, 0x8, UPT ;  /* 0x000000080600788c */ /* 0x000fe2000bf05270 */
[----:B------:R-:W-:Y:S02]  /*1f90*/  VIADD R0, R0, 0xffffffff ;  /* 0xffffffff00007836 */ /* 0x000fe40000000000 */
[C---:B------:R-:W-:Y:S01]  /*1fa0*/  ISETP.NE.AND P1, PT, R3.reuse, 0x8, PT ;  /* 0x000000080300780c */ /* 0x040fe20003f25270 */
[----:B------:R-:W-:Y:S02]  /*1fb0*/  USEL UR7, URZ, 0x1, UP0 ;  /* 0x000000013f077887 */ /* 0x000fe40008000000 */
[----:B------:R-:W-:Y:S01]  /*1fc0*/  USEL UR6, UR6, URZ, UP0 ;  /* 0x0000003f06067287 */ /* 0x000fe20008000000 */
[----:B------:R-:W-:-:S03]  /*1fd0*/  SEL R3, R3, RZ, P1 ;  /* 0x000000ff03037207 */ /* 0x000fc60000800000 */
[----:B------:R-:W-:Y:S01]  /*1fe0*/  LOP3.LUT R7, R7, UR7, RZ, 0x3c, !PT ;  /* 0x0000000707077c12 */ /* 0x000fe2000f8e3cff */
[----:B------:R-:W-:Y:S07]  /*1ff0*/  @P2 BRA `(.L_x_30) ;  /* 0xfffffff800982947 */ /* 0x000fee000383ffff */
.L_x_23:
[----:B------:R-:W3:Y:S02]  /*2000*/  LDC R0, c[0x0][0x28c] ;  /* 0x0000a300ff007b82 */ /* 0x000ee40000000800 */
[----:B---3--:R-:W-:-:S13]  /*2010*/  ISETP.GE.AND P1, PT, R0, 0x1, PT ;  /* 0x000000010000780c */ /* 0x008fda0003f26270 */
[----:B------:R-:W-:Y:S05]  /*2020*/  @!P1 BRA `(.L_x_31) ;  /* 0x0000000000409947 */ /* 0x000fea0003800000 */
[----:B------:R-:W-:Y:S05]  /*2030*/  @!P0 BRA `(.L_x_32) ;  /* 0x0000000000048947 */ /* 0x000fea0003800000 */
[----:B------:R-:W-:Y:S01]  /*2040*/  BPT.TRAP 0x1 ;  /* 0x000000040000795c */ /* 0x000fe20000300000 */
.L_x_32:
[----:B------:R-:W-:Y:S01]  /*2050*/  ISETP.NE.AND P0, PT, R23, RZ, PT ;  /* 0x000000ff1700720c */ /* 0x000fe20003f05270 */
[----:B------:R-:W-:-:S12]  /*2060*/  UISETP.LT.AND UP1, UPT, UR40, 0x1, UPT ;  /* 0x000000012800788c */ /* 0x000fd8000bf21270 */
[----:B------:R-:W-:-:S05]  /*2070*/  VOTEU.ANY UP0, P0 ;  /* 0x00000000003f7886 */ /* 0x000fca0000000100 */
[----:B------:R-:W-:-:S04]  /*2080*/  @UP0 USEL UR4, UR40, 0x1, UP1 ;  /* 0x0000000128040887 */ /* 0x000fc80008800000 */
[----:B------:R-:W-:-:S06]  /*2090*/  @UP0 UIADD3 UR4, UR39, UR40, -UR4 ;  /* 0x0000002827040290 */ /* 0x000fcc000fffe804 */
[----:B------:R-:W-:-:S04]  /*20a0*/  IMAD.U32 R0, RZ, RZ, UR4 ;  /* 0x00000004ff007e24 */ /* 0x000fc8000f8e00ff */
[----:B------:R-:W-:-:S05]  /*20b0*/  @P0 IMAD.SHL.U32 R0, R0, 0x8, RZ ;  /* 0x0000000800000824 */ /* 0x000fca00078e00ff */
[----:B------:R-:W-:-:S04]  /*20c0*/  @P0 LOP3.LUT R0, R0, 0x38, RZ, 0xc0, !PT ;  /* 0x0000003800000812 */ /* 0x000fc800078ec0ff */
[----:B------:R-:W-:-:S04]  /*20d0*/  @P0 IADD3 R3, R6, 0x40, R0 ;  /* 0x0000004006030810 */ /* 0x000fc80007ffe000 */
[----:B------:R-:W-:-:S04]  /*20e0*/  @P0 PRMT R3, R22, 0x654, R3 ;  /* 0x0000065416030816 */ /* 0x000fc80000000003 */
[----:B------:R3:W-:Y:S01]  /*20f0*/  @P0 SYNCS.ARRIVE.TRANS64.RED.A1T0 RZ, [R3+URZ], RZ ;  /* 0x000000ff03ff09a7 */ /* 0x0007e2000810043f */
[----:B------:R-:W-:-:S13]  /*2100*/  ISETP.GT.U32.AND P0, PT, R19, 0x1, PT ;  /* 0x000000011300780c */ /* 0x000fda0003f04070 */
[----:B---3--:R-:W-:Y:S05]  /*2110*/  @P0 BRA `(.L_x_31) ;  /* 0x0000000000040947 */ /* 0x008fea0003800000 */
[----:B------:R-:W-:Y:S01]  /*2120*/  BPT.TRAP 0x1 ;  /* 0x000000040000795c */ /* 0x000fe20000300000 */
.L_x_31:
[----:B------:R-:W3:Y:S01]  /*2130*/  LDC R7, c[0x0][0x288] ;  /* 0x0000a200ff077b82 */ /* 0x000ee20000000800 */
[--C-:B------:R-:W-:Y:S01]  /*2140*/  SHF.R.U32.HI R0, RZ, 0x7, R18.reuse ;  /* 0x00000007ff007819 */ /* 0x100fe20000011612 */
[----:B------:R-:W-:Y:S01]  /*2150*/  UIADD3 UR39, UR40, UR39, URZ ;  /* 0x0000002728277290 */ /* 0x000fe2000fffe03f */
[----:B------:R-:W-:Y:S01]  /*2160*/  SHF.R.U32.HI R3, RZ, 0x2, R18 ;  /* 0x00000002ff037819 */ /* 0x000fe20000011612 */
[----:B------:R-:W-:Y:S01]  /*2170*/  ULDC UR8, c[0x0][0x284] ;  /* 0x0000a10000087ab9 */ /* 0x000fe20000000800 */
[----:B01----:R-:W-:Y:S01]  /*2180*/  LOP3.LUT R4, R18, 0x60, RZ, 0xc0, !PT ;  /* 0x0000006012047812 */ /* 0x003fe200078ec0ff */
[----:B------:R-:W-:Y:S01]  /*2190*/  USHF.R.U32.HI UR4, URZ, 0x3, UR39 ;  /* 0x000000033f047899 */ /* 0x000fe20008011627 */
[----:B------:R-:W-:Y:S01]  /*21a0*/  LOP3.LUT R0, R0, 0x1, RZ, 0xc0, !PT ;  /* 0x0000000100007812 */ /* 0x000fe200078ec0ff */
[----:B------:R-:W-:Y:S01]  /*21b0*/  UISETP.GT.U32.AND UP1, UPT, UR39, 0x7, UPT ;  /* 0x000000072700788c */ /* 0x000fe2000bf24070 */
[----:B------:R-:W-:Y:S01]  /*21c0*/  LOP3.LUT R3, R3, 0x7, RZ, 0xc0, !PT ;  /* 0x0000000703037812 */ /* 0x000fe200078ec0ff */
[----:B------:R-:W-:Y:S01]  /*21d0*/  ULOP3.LUT UR4, UR4, 0x1, URZ, 0xc0, !UPT ;  /* 0x0000000104047892 */ /* 0x000fe2000f8ec03f */
[----:B------:R-:W-:Y:S01]  /*21e0*/  SHF.R.U32.HI R4, RZ, 0x1, R4 ;  /* 0x00000001ff047819 */ /* 0x000fe20000011604 */
[----:B------:R-:W-:Y:S01]  /*21f0*/  IMAD.SHL.U32 R6, R0, 0x40, RZ ;  /* 0x0000004000067824 */ /* 0x000fe200078e00ff */
[----:B------:R-:W-:Y:S01]  /*2200*/  SHF.R.S32.HI R13, RZ, 0x1f, R57 ;  /* 0x0000001fff0d7819 */ /* 0x000fe20000011439 */
[----:B------:R-:W-:Y:S01]  /*2210*/  UISETP.NE.U32.AND UP0, UPT, UR4, 0x1, UPT ;  /* 0x000000010400788c */ /* 0x000fe2000bf05070 */
[-CC-:B------:R-:W-:Y:S01]  /*2220*/  IADD3 R5, RZ, -R4.reuse, -R3.reuse ;  /* 0x80000004ff057210 */ /* 0x180fe20007ffe803 */
[----:B------:R-:W-:Y:S01]  /*2230*/  ULDC.64 UR6, c[0x0][0x5d0] ;  /* 0x0001740000067ab9 */ /* 0x000fe20000000a00 */
[----:B------:R-:W-:Y:S01]  /*2240*/  LOP3.LUT R3, R6, 0x40, R3, 0xe2, !PT ;  /* 0x0000004006037812 */ /* 0x000fe200078ee203 */
[----:B------:R-:W-:Y:S01]  /*2250*/  IMAD.SHL.U32 R6, R18, 0x2, RZ ;  /* 0x0000000212067824 */ /* 0x000fe200078e00ff */
[----:B------:R-:W-:Y:S01]  /*2260*/  UISETP.LT.U32.AND UP1, UPT, UR40, 0x8, UP1 ;  /* 0x000000082800788c */ /* 0x000fe20008f21070 */
[----:B--2---:R-:W-:Y:S01]  /*2270*/  IMAD R59, R0, -0x40, R5 ;  /* 0xffffffc0003b7824 */ /* 0x004fe200078e0205 */
[----:B------:R-:W-:Y:S01]  /*2280*/  LOP3.LUT R0, R18, 0x3, RZ, 0xc0, !PT ;  /* 0x0000000312007812 */ /* 0x000fe200078ec0ff */
[----:B------:R-:W-:Y:S01]  /*2290*/  UISETP.GT.U32.AND UP0, UPT, UR40, 0x7, !UP0 ;  /* 0x000000072800788c */ /* 0x000fe2000c704070 */
[----:B------:R-:W-:Y:S01]  /*22a0*/  LOP3.LUT R62, R3, R4, RZ, 0xfc, !PT ;  /* 0x00000004033e7212 */ /* 0x000fe200078efcff */
[----:B------:R-:W-:Y:S01]  /*22b0*/  IMAD.SHL.U32 R3, R60, 0x20, RZ ;  /* 0x000000203c037824 */ /* 0x000fe200078e00ff */
[----:B------:R-:W-:Y:S01]  /*22c0*/  USEL UR5, URZ, 0x1, !UP1 ;  /* 0x000000013f057887 */ /* 0x000fe2000c800000 */
[----:B---3--:R-:W-:Y:S01]  /*22d0*/  IMAD R8, R0, -0x2, R7 ;  /* 0xfffffffe00087824 */ /* 0x008fe200078e0207 */
[----:B------:R-:W-:Y:S01]  /*22e0*/  USEL UR4, URZ, 0x1, !UP0 ;  /* 0x000000013f047887 */ /* 0x000fe2000c000000 */
[----:B------:R-:W-:Y:S01]  /*22f0*/  IMAD R0, R61, 0xc0, RZ ;  /* 0x000000c03d007824 */ /* 0x000fe200078e02ff */
[----:B------:R-:W-:Y:S01]  /*2300*/  ISETP.GE.AND P0, PT, R3, R7, PT ;  /* 0x000000070300720c */ /* 0x000fe20003f06270 */
[----:B------:R-:W-:Y:S01]  /*2310*/  IMAD R4, R13, UR6, RZ ;  /* 0x000000060d047c24 */ /* 0x000fe2000f8e02ff */
[----:B------:R-:W-:Y:S01]  /*2320*/  LOP3.LUT R6, R3, 0x6, R6, 0xf8, !PT ;  /* 0x0000000603067812 */ /* 0x000fe200078ef806 */
[----:B------:R-:W-:Y:S01]  /*2330*/  IMAD.MOV.U32 R63, RZ, RZ, RZ ;  /* 0x000000ffff3f7224 */ /* 0x000fe200078e00ff */
[C---:B------:R-:W-:Y:S01]  /*2340*/  ISETP.GE.OR P0, PT, R0.reuse, UR8, P0 ;  /* 0x0000000800007c0c */ /* 0x040fe20008706670 */
[----:B------:R-:W-:Y:S01]  /*2350*/  IMAD R9, R57, UR7, R4 ;  /* 0x0000000739097c24 */ /* 0x000fe2000f8e0204 */
[----:B------:R-:W-:Y:S01]  /*2360*/  SHF.R.S32.HI R7, RZ, 0x1f, R6 ;  /* 0x0000001fff077819 */ /* 0x000fe20000011406 */
[----:B------:R-:W-:Y:S01]  /*2370*/  ULOP3.LUT UR39, UR39, 0x7, URZ, 0xc0, !UPT ;  /* 0x0000000727277892 */ /* 0x000fe2000f8ec03f */
[----:B------:R-:W-:Y:S01]  /*2380*/  IADD3 R59, -R0, UR8, R59 ;  /* 0x00000008003b7c10 */ /* 0x000fe2000fffe13b */
[----:B------:R-:W-:Y:S01]  /*2390*/  ULOP3.LUT UR38, UR4, UR38, UR5, 0x96, !UPT ;  /* 0x0000002604267292 */ /* 0x000fe2000f8e9605 */
[----:B------:R-:W-:-:S02]  /*23a0*/  IMAD.IADD R3, R8, 0x1, -R3 ;  /* 0x0000000108037824 */ /* 0x000fc400078e0a03 */
[----:B------:R-:W-:-:S04]  /*23b0*/  IMAD.WIDE.U32 R4, R57, UR6, R6 ;  /* 0x0000000639047c25 */ /* 0x000fc8000f8e0006 */
[----:B------:R-:W-:Y:S02]  /*23c0*/  IMAD.IADD R9, R5, 0x1, R9 ;  /* 0x0000000105097824 */ /* 0x000fe400078e0209 */
[----:B------:R-:W-:-:S04]  /*23d0*/  IMAD.WIDE R62, R61, 0xc0, R62 ;  /* 0x000000c03d3e7825 */ /* 0x000fc800078e023e */
[----:B------:R-:W-:Y:S02]  /*23e0*/  IMAD.MOV.U32 R0, RZ, RZ, -0x1 ;  /* 0xffffffffff007424 */ /* 0x000fe400078e00ff */
[----:B------:R-:W-:Y:S01]  /*23f0*/  IMAD.MOV.U32 R8, RZ, RZ, R4 ;  /* 0x000000ffff087224 */ /* 0x000fe200078e0004 */
[----:B------:R-:W-:Y:S06]  /*2400*/  @P0 BRA `(.L_x_33) ;  /* 0x0000002400900947 */ /* 0x000fec0003800000 */
[----:B------:R-:W0:Y:S01]  /*2410*/  LDC.64 R4, c[0x0][0x5c8] ;  /* 0x00017200ff047b82 */ /* 0x000e220000000a00 */
[----:B-----5:R-:W-:Y:S01]  /*2420*/  FSETP.NEU.AND P1, PT, R58, RZ, PT ;  /* 0x000000ff3a00720b */ /* 0x020fe20003f2d000 */
[----:B------:R-:W-:Y:S01]  /*2430*/  BSSY B0, `(.L_x_33) ;  /* 0x0000261000007945 */ /* 0x000fe20003800000 */
[----:B------:R-:W-:-:S04]  /*2440*/  ISETP.GT.AND P3, PT, R59, RZ, PT ;  /* 0x000000ff3b00720c */ /* 0x000fc80003f64270 */
[----:B------:R-:W-:Y:S01]  /*2450*/  ISETP.GT.AND P0, PT, R3, RZ, P3 ;  /* 0x000000ff0300720c */ /* 0x000fe20001f04270 */
[-C--:B0-----:R-:W-:Y:S02]  /*2460*/  IMAD R10, R63, R4.reuse, RZ ;  /* 0x000000043f0a7224 */ /* 0x081fe400078e02ff */
[----:B------:R-:W-:-:S04]  /*2470*/  IMAD.WIDE.U32 R66, R62, R4, R8 ;  /* 0x000000043e427225 */ /* 0x000fc800078e0008 */
[----:B------:R-:W-:-:S04]  /*2480*/  IMAD R9, R62, R5, R10 ;  /* 0x000000053e097224 */ /* 0x000fc800078e020a */
[----:B------:R-:W-:Y:S01]  /*2490*/  IMAD.IADD R75, R67, 0x1, R9 ;  /* 0x00000001434b7824 */ /* 0x000fe200078e0209 */
[----:B------:R-:W-:Y:S06]  /*24a0*/  @!P1 BRA `(.L_x_34) ;  /* 0x0000001800d49947 */ /* 0x000fec0003800000 */
[----:B------:R-:W0:Y:S01]  /*24b0*/  LDC.64 R10, c[0x0][0x5b8] ;  /* 0x00016e00ff0a7b82 */ /* 0x000e220000000a00 */
[----:B------:R-:W-:-:S07]  /*24c0*/  ULDC.64 UR4, c[0x0][0x5c0] ;  /* 0x0001700000047ab9 */ /* 0x000fce0000000a00 */
[----:B------:R-:W1:Y:S08]  /*24d0*/  LDC.64 R20, c[0x0][0x5b0] ;  /* 0x00016c00ff147b82 */ /* 0x000e700000000a00 */
[----:B------:R-:W2:Y:S01]  /*24e0*/  LDC.64 R8, c[0x0][0x5a8] ;  /* 0x00016a00ff087b82 */ /* 0x000ea20000000a00 */
[----:B0-----:R-:W-:-:S04]  /*24f0*/  IMAD R12, R13, R10, RZ ;  /* 0x0000000a0d0c7224 */ /* 0x001fc800078e02ff */
[C---:B------:R-:W-:Y:S02]  /*2500*/  IMAD R67, R57.reuse, R11, R12 ;  /* 0x0000000b39437224 */ /* 0x040fe400078e020c */
[----:B------:R-:W-:-:S04]  /*2510*/  IMAD.WIDE.U32 R12, R57, R10, R6 ;  /* 0x0000000a390c7225 */ /* 0x000fc800078e0006 */
[-C--:B-1----:R-:W-:Y:S02]  /*2520*/  IMAD R11, R63, R20.reuse, RZ ;  /* 0x000000143f0b7224 */ /* 0x082fe400078e02ff */
[----:B------:R-:W-:Y:S02]  /*2530*/  IMAD.IADD R15, R13, 0x1, R67 ;  /* 0x000000010d0f7824 */ /* 0x000fe400078e0243 */
[----:B------:R-:W-:Y:S02]  /*2540*/  IMAD.MOV.U32 R14, RZ, RZ, R12 ;  /* 0x000000ffff0e7224 */ /* 0x000fe400078e000c */
[C---:B------:R-:W-:Y:S02]  /*2550*/  IMAD R73, R62.reuse, R21, R11 ;  /* 0x000000153e497224 */ /* 0x040fe400078e020b */
[----:B------:R-:W-:-:S04]  /*2560*/  IMAD.WIDE.U32 R60, R62, R20, R14 ;  /* 0x000000143e3c7225 */ /* 0x000fc800078e000e */
[----:B------:R-:W-:Y:S01]  /*2570*/  IMAD.IADD R11, R61, 0x1, R73 ;  /* 0x000000013d0b7824 */ /* 0x000fe200078e0249 */
[----:B--2---:R-:W-:-:S04]  /*2580*/  LEA R64, P1, R60, R8, 0x1 ;  /* 0x000000083c407211 */ /* 0x004fc800078208ff */
[----:B------:R-:W-:-:S05]  /*2590*/  LEA.HI.X R65, R60, R9, R11, 0x1, P1 ;  /* 0x000000093c417211 */ /* 0x000fca00008f0c0b */
[----:B------:R0:W2:Y:S01]  /*25a0*/  @P0 LDG.E.LTC128B.U16 R11, desc[UR36][R64.64] ;  /* 0x00000024400b0981 */ /* 0x0000a2000c1e1520 */
[----:B------:R-:W-:Y:S01]  /*25b0*/  LEA R60, P1, R66, UR4, 0x1 ;  /* 0x00000004423c7c11 */ /* 0x000fe2000f8208ff */
[----:B------:R-:W-:Y:S01]  /*25c0*/  IMAD.WIDE.U32 R68, R62, R20, R6 ;  /* 0x000000143e447225 */ /* 0x000fe200078e0006 */
[----:B------:R-:W-:Y:S03]  /*25d0*/  BSSY B1, `(.L_x_35) ;  /* 0x0000011000017945 */ /* 0x000fe60003800000 */
[----:B------:R-:W-:Y:S02]  /*25e0*/  IMAD.IADD R69, R73, 0x1, R69 ;  /* 0x0000000149457824 */ /* 0x000fe400078e0245 */
[----:B------:R-:W-:-:S04]  /*25f0*/  IMAD.WIDE.U32 R70, R57, R10, R68 ;  /* 0x0000000a39467225 */ /* 0x000fc800078e0044 */
[----:B0-----:R-:W-:Y:S01]  /*2600*/  IMAD.SHL.U32 R64, R20, 0x8, RZ ;  /* 0x0000000814407824 */ /* 0x001fe200078e00ff */
[----:B------:R-:W-:Y:S01]  /*2610*/  LEA R68, P2, R70, R8, 0x1 ;  /* 0x0000000846447211 */ /* 0x000fe200078408ff */
[----:B--2---:R-:W-:-:S05]  /*2620*/  HADD2.F32 R61, -RZ, R11.H0_H0 ;  /* 0x2000000bff3d7230 */ /* 0x004fca0000004100 */
[----:B------:R-:W-:-:S04]  /*2630*/  FMUL R61, R61, R58 ;  /* 0x0000003a3d3d7220 */ /* 0x000fc80000400000 */
[----:B------:R-:W-:Y:S01]  /*2640*/  FFMA R61, R40, R56, R61 ;  /* 0x00000038283d7223 */ /* 0x000fe2000000003d */
[----:B------:R-:W-:-:S04]  /*2650*/  IMAD.IADD R40, R67, 0x1, R71 ;  /* 0x0000000143287824 */ /* 0x000fc800078e0247 */
[----:B------:R-:W-:Y:S02]  /*2660*/  F2FP.F16.F32.PACK_AB R65, RZ, R61 ;  /* 0x0000003dff41723e */ /* 0x000fe400000000ff */
[----:B------:R-:W-:Y:S02]  /*2670*/  LEA.HI.X R61, R66, UR5, R75, 0x1, P1 ;  /* 0x00000005423d7c11 */ /* 0x000fe400088f0c4b */
[----:B------:R-:W-:Y:S02]  /*2680*/  ISETP.GT.AND P1, PT, R3, 0x1, P3 ;  /* 0x000000010300780c */ /* 0x000fe40001f24270 */
[----:B------:R-:W-:Y:S01]  /*2690*/  LEA.HI.X R69, R70, R9, R40, 0x1, P2 ;  /* 0x0000000946457211 */ /* 0x000fe200010f0c28 */
[----:B------:R0:W-:Y:S02]  /*26a0*/  @P0 STG.E.U16 desc[UR36][R60.64], R65 ;  /* 0x000000413c000986 */ /* 0x0001e4000c101524 */
[----:B0-----:R-:W-:-:S08]  /*26b0*/  SHF.L.U64.HI R65, R20, 0x3, R21 ;  /* 0x0000000314417819 */ /* 0x001fd00000010215 */
[----:B------:R-:W-:Y:S05]  /*26c0*/  @!P1 BRA `(.L_x_36) ;  /* 0x0000000000049947 */ /* 0x000fea0003800000 */
[----:B------:R0:W5:Y:S02]  /*26d0*/  LDG.E.LTC128B.U16 R11, desc[UR36][R68.64+0x2] ;  /* 0x00000224440b7981 */ /* 0x000164000c1e1520 */
.L_x_36:
[----:B------:R-:W-:Y:S05]  /*26e0*/  BSYNC B1 ;  /* 0x0000000000017941 */ /* 0x000fea0003800000 */
.L_x_35:
[----:B-----5:R-:W-:Y:S01]  /*26f0*/  HADD2.F32 R71, -RZ, R11.H0_H0 ;  /* 0x2000000bff477230 */ /* 0x020fe20000004100 */
[----:B------:R-:W-:Y:S01]  /*2700*/  ISETP.GT.AND P0, PT, R59, 0x8, PT ;  /* 0x000000083b00780c */ /* 0x000fe20003f04270 */
[----:B------:R-:W-:-:S04]  /*2710*/  IMAD.WIDE.U32 R74, R62, R20, R64 ;  /* 0x000000143e4a7225 */ /* 0x000fc800078e0040 */
[----:B------:R-:W-:Y:S01]  /*2720*/  FMUL R40, R71, R58 ;  /* 0x0000003a47287220 */ /* 0x000fe20000400000 */
[----:B------:R-:W-:Y:S01]  /*2730*/  IMAD.IADD R71, R73, 0x1, R75 ;  /* 0x0000000149477824 */ /* 0x000fe200078e024b */
[----:B------:R-:W-:Y:S02]  /*2740*/  ISETP.GT.AND P2, PT, R3, RZ, P0 ;  /* 0x000000ff0300720c */ /* 0x000fe40000744270 */
[----:B------:R-:W-:Y:S01]  /*2750*/  FFMA R40, R41, R56, R40 ;  /* 0x0000003829287223 */ /* 0x000fe20000000028 */
[----:B------:R-:W-:-:S04]  /*2760*/  IADD3 R41, P4, R12, R74, RZ ;  /* 0x0000004a0c297210 */ /* 0x000fc80007f9e0ff */
[----:B------:R-:W-:Y:S01]  /*2770*/  F2FP.F16.F32.PACK_AB R40, RZ, R40 ;  /* 0x00000028ff28723e */ /* 0x000fe200000000ff */
[----:B------:R-:W-:Y:S01]  /*2780*/  IMAD.X R66, R71, 0x1, R15, P4 ;  /* 0x0000000147427824 */ /* 0x000fe200020e060f */
[----:B------:R-:W-:-:S04]  /*2790*/  LEA R72, P4, R41, R8, 0x1 ;  /* 0x0000000829487211 */ /* 0x000fc800078808ff */
[--C-:B------:R-:W-:Y:S02]  /*27a0*/  LEA.HI.X R73, R41, R9, R66.reuse, 0x1, P4 ;  /* 0x0000000929497211 */ /* 0x100fe400020f0c42 */
[----:B------:R-:W-:Y:S02]  /*27b0*/  PRMT R66, R40, 0x7610, R66 ;  /* 0x0000761028427816 */ /* 0x000fe40000000042 */
[----:B------:R-:W-:-:S03]  /*27c0*/  PRMT R40, R11, 0x7610, R40 ;  /* 0x000076100b287816 */ /* 0x000fc60000000028 */
[----:B------:R1:W-:Y:S04]  /*27d0*/  @P1 STG.E.U16 desc[UR36][R60.64+0x2], R66 ;  /* 0x000002423c001986 */ /* 0x0003e8000c101524 */
[----:B------:R2:W3:Y:S01]  /*27e0*/  @P2 LDG.E.LTC128B.U16 R40, desc[UR36][R72.64] ;  /* 0x0000002448282981 */ /* 0x0004e2000c1e1520 */
[----:B------:R-:W-:Y:S01]  /*27f0*/  IMAD.SHL.U32 R11, R4, 0x10, RZ ;  /* 0x00000010040b7824 */ /* 0x000fe200078e00ff */
[----:B------:R-:W-:Y:S01]  /*2800*/  IADD3 R74, P1, R6, R74, RZ ;  /* 0x0000004a064a7210 */ /* 0x000fe20007f3e0ff */
[----:B------:R-:W-:Y:S03]  /*2810*/  BSSY B1, `(.L_x_37) ;  /* 0x0000011000017945 */ /* 0x000fe60003800000 */
[----:B------:R-:W-:Y:S01]  /*2820*/  IADD3 R70, P4, R11, R60, RZ ;  /* 0x0000003c0b467210 */ /* 0x000fe20007f9e0ff */
[----:B------:R-:W-:Y:S01]  /*2830*/  IMAD.X R75, R7, 0x1, R71, P1 ;  /* 0x00000001074b7824 */ /* 0x000fe200008e0647 */
[----:B------:R-:W-:Y:S01]  /*2840*/  ISETP.GT.AND P1, PT, R3, 0x1, P0 ;  /* 0x000000010300780c */ /* 0x000fe20000724270 */
[----:B------:R-:W-:-:S04]  /*2850*/  IMAD.WIDE.U32 R74, R57, R10, R74 ;  /* 0x0000000a394a7225 */ /* 0x000fc800078e004a */
[----:B-1----:R-:W-:Y:S01]  /*2860*/  IMAD.IADD R66, R67, 0x1, R75 ;  /* 0x0000000143427824 */ /* 0x002fe200078e024b */
[----:B--2---:R-:W-:-:S04]  /*2870*/  LEA R72, P5, R74, R8, 0x1 ;  /* 0x000000084a487211 */ /* 0x004fc800078a08ff */
[----:B------:R-:W-:Y:S01]  /*2880*/  LEA.HI.X R73, R74, R9, R66, 0x1, P5 ;  /* 0x000000094a497211 */ /* 0x000fe200028f0c42 */
[----:B---3--:R-:W-:-:S05]  /*2890*/  HADD2.F32 R41, -RZ, R40.H0_H0 ;  /* 0x20000028ff297230 */ /* 0x008fca0000004100 */
[----:B------:R-:W-:-:S04]  /*28a0*/  FMUL R41, R41, R58 ;  /* 0x0000003a29297220 */ /* 0x000fc80000400000 */
[----:B------:R-:W-:Y:S01]  /*28b0*/  FFMA R42, R42, R56, R41 ;  /* 0x000000382a2a7223 */ /* 0x000fe20000000029 */
[----:B------:R-:W-:-:S04]  /*28c0*/  SHF.L.U64.HI R41, R4, 0x4, R5 ;  /* 0x0000000404297819 */ /* 0x000fc80000010205 */
[----:B------:R-:W-:Y:S01]  /*28d0*/  F2FP.F16.F32.PACK_AB R42, RZ, R42 ;  /* 0x0000002aff2a723e */ /* 0x000fe200000000ff */
[----:B------:R-:W-:-:S05]  /*28e0*/  IMAD.X R71, R41, 0x1, R61, P4 ;  /* 0x0000000129477824 */ /* 0x000fca00020e063d */
[----:B------:R1:W-:Y:S01]  /*28f0*/  @P2 STG.E.U16 desc[UR36][R70.64], R42 ;  /* 0x0000002a46002986 */ /* 0x0003e2000c101524 */
[----:B------:R-:W-:Y:S05]  /*2900*/  @!P1 BRA `(.L_x_38) ;  /* 0x0000000000049947 */ /* 0x000fea0003800000 */
[----:B------:R2:W5:Y:S02]  /*2910*/  LDG.E.LTC128B.U16 R40, desc[UR36][R72.64+0x2] ;  /* 0x0000022448287981 */ /* 0x000564000c1e1520 */
.L_x_38:
[----:B------:R-:W-:Y:S05]  /*2920*/  BSYNC B1 ;  /* 0x0000000000017941 */ /* 0x000fea0003800000 */
.L_x_37:
[----:B-----5:R-:W-:Y:S01]  /*2930*/  HADD2.F32 R75, -RZ, R40.H0_H0 ;  /* 0x20000028ff4b7230 */ /* 0x020fe20000004100 */
[----:B------:R-:W-:Y:S01]  /*2940*/  ISETP.GT.AND P2, PT, R3, 0x8, P3 ;  /* 0x000000080300780c */ /* 0x000fe20001f44270 */
[----:B------:R-:W-:Y:S03]  /*2950*/  BSSY B1, `(.L_x_39) ;  /* 0x000000a000017945 */ /* 0x000fe60003800000 */
[----:B-1----:R-:W-:-:S04]  /*2960*/  FMUL R42, R75, R58 ;  /* 0x0000003a4b2a7220 */ /* 0x002fc80000400000 */
[----:B------:R-:W-:Y:S01]  /*2970*/  FFMA R42, R43, R56, R42 ;  /* 0x000000382b2a7223 */ /* 0x000fe2000000002a */
[----:B------:R-:W-:-:S04]  /*2980*/  @P1 IMAD.MOV.U32 R43, RZ, RZ, R71 ;  /* 0x000000ffff2b1224 */ /* 0x000fc800078e0047 */
[----:B------:R-:W-:-:S04]  /*2990*/  F2FP.F16.F32.PACK_AB R42, RZ, R42 ;  /* 0x0000002aff2a723e */ /* 0x000fc800000000ff */
[----:B------:R-:W-:Y:S01]  /*29a0*/  PRMT R66, R42, 0x7610, R66 ;  /* 0x000076102a427816 */ /* 0x000fe20000000042 */
[----:B------:R-:W-:-:S05]  /*29b0*/  @P1 IMAD.MOV.U32 R42, RZ, RZ, R70 ;  /* 0x000000ffff2a1224 */ /* 0x000fca00078e0046 */
[----:B------:R1:W-:Y:S01]  /*29c0*/  @P1 STG.E.U16 desc[UR36][R42.64+0x2], R66 ;  /* 0x000002422a001986 */ /* 0x0003e2000c101524 */
[----:B------:R-:W-:Y:S05]  /*29d0*/  @!P2 BRA `(.L_x_40) ;  /* 0x000000000004a947 */ /* 0x000fea0003800000 */
[----:B------:R3:W5:Y:S02]  /*29e0*/  LDG.E.LTC128B.U16 R40, desc[UR36][R68.64+0x10] ;  /* 0x0000102444287981 */ /* 0x000764000c1e1520 */
.L_x_40:
[----:B------:R-:W-:Y:S05]  /*29f0*/  BSYNC B1 ;  /* 0x0000000000017941 */ /* 0x000fea0003800000 */
.L_x_39:
[----:B-1---5:R-:W-:Y:S01]  /*2a00*/  HADD2.F32 R43, -RZ, R40.H0_H0 ;  /* 0x20000028ff2b7230 */ /* 0x022fe20000004100 */
[----:B------:R-:W-:Y:S01]  /*2a10*/  ISETP.GT.AND P1, PT, R3, 0x9, P3 ;  /* 0x000000090300780c */ /* 0x000fe20001f24270 */
[----:B------:R-:W-:Y:S01]  /*2a20*/  @P2 IMAD.MOV.U32 R42, RZ, RZ, R60 ;  /* 0x000000ffff2a2224 */ /* 0x000fe200078e003c */
[----:B------:R-:W-:Y:S02]  /*2a30*/  BSSY B1, `(.L_x_41) ;  /* 0x0000009000017945 */ /* 0x000fe40003800000 */
[----:B------:R-:W-:-:S04]  /*2a40*/  FMUL R43, R43, R58 ;  /* 0x0000003a2b2b7220 */ /* 0x000fc80000400000 */
[----:B------:R-:W-:-:S05]  /*2a50*/  FFMA R43, R44, R56, R43 ;  /* 0x000000382c2b7223 */ /* 0x000fca000000002b */
[----:B------:R-:W-:-:S04]  /*2a60*/  F2FP.F16.F32.PACK_AB R43, RZ, R43 ;  /* 0x0000002bff2b723e */ /* 0x000fc800000000ff */
[----:B------:R-:W-:Y:S01]  /*2a70*/  PRMT R44, R43, 0x7610, R44 ;  /* 0x000076102b2c7816 */ /* 0x000fe2000000002c */
[----:B------:R-:W-:-:S05]  /*2a80*/  @P2 IMAD.MOV.U32 R43, RZ, RZ, R61 ;  /* 0x000000ffff2b2224 */ /* 0x000fca00078e003d */
[----:B------:R1:W-:Y:S01]  /*2a90*/  @P2 STG.E.U16 desc[UR36][R42.64+0x10], R44 ;  /* 0x0000102c2a002986 */ /* 0x0003e2000c101524 */
[----:B------:R-:W-:Y:S05]  /*2aa0*/  @!P1 BRA `(.L_x_42) ;  /* 0x0000000000049947 */ /* 0x000fea0003800000 */
[----:B------:R4:W5:Y:S02]  /*2ab0*/  LDG.E.LTC128B.U16 R40, desc[UR36][R68.64+0x12] ;  /* 0x0000122444287981 */ /* 0x000964000c1e1520 */
.L_x_42:
[----:B------:R-:W-:Y:S05]  /*2ac0*/  BSYNC B1 ;  /* 0x0000000000017941 */ /* 0x000fea0003800000 */
.L_x_41:
[----:B-1---5:R-:W-:Y:S01]  /*2ad0*/  HADD2.F32 R43, -RZ, R40.H0_H0 ;  /* 0x20000028ff2b7230 */ /* 0x022fe20000004100 */
[----:B------:R-:W-:Y:S01]  /*2ae0*/  ISETP.GT.AND P2, PT, R3, 0x8, P0 ;  /* 0x000000080300780c */ /* 0x000fe20000744270 */
[----:B------:R-:W-:Y:S03]  /*2af0*/  BSSY B1, `(.L_x_43) ;  /* 0x000000a000017945 */ /* 0x000fe60003800000 */
[----:B------:R-:W-:Y:S01]  /*2b00*/  FMUL R42, R43, R58 ;  /* 0x0000003a2b2a7220 */ /* 0x000fe20000400000 */
[----:B------:R-:W-:-:S03]  /*2b10*/  @P1 IMAD.MOV.U32 R43, RZ, RZ, R61 ;  /* 0x000000ffff2b1224 */ /* 0x000fc600078e003d */
[----:B------:R-:W-:-:S05]  /*2b20*/  FFMA R42, R45, R56, R42 ;  /* 0x000000382d2a7223 */ /* 0x000fca000000002a */
[----:B------:R-:W-:-:S04]  /*2b30*/  F2FP.F16.F32.PACK_AB R42, RZ, R42 ;  /* 0x0000002aff2a723e */ /* 0x000fc800000000ff */
[----:B------:R-:W-:Y:S01]  /*2b40*/  PRMT R44, R42, 0x7610, R44 ;  /* 0x000076102a2c7816 */ /* 0x000fe2000000002c */
[----:B------:R-:W-:-:S05]  /*2b50*/  @P1 IMAD.MOV.U32 R42, RZ, RZ, R60 ;  /* 0x000000ffff2a1224 */ /* 0x000fca00078e003c */
[----:B------:R1:W-:Y:S01]  /*2b60*/  @P1 STG.E.U16 desc[UR36][R42.64+0x12], R44 ;  /* 0x0000122c2a001986 */ /* 0x0003e2000c101524 */
[----:B------:R-:W-:Y:S05]  /*2b70*/  @!P2 BRA `(.L_x_44) ;  /* 0x000000000004a947 */ /* 0x000fea0003800000 */
[----:B------:R0:W5:Y:S02]  /*2b80*/  LDG.E.LTC128B.U16 R40, desc[UR36][R72.64+0x10] ;  /* 0x0000102448287981 */ /* 0x000164000c1e1520 */
.L_x_44:
[----:B------:R-:W-:Y:S05]  /*2b90*/  BSYNC B1 ;  /* 0x0000000000017941 */ /* 0x000fea0003800000 */
.L_x_43:
        /* <DEDUP_REMOVED lines=12> */
.L_x_46:
[----:B------:R-:W-:Y:S05]  /*2c60*/  BSYNC B1 ;  /* 0x0000000000017941 */ /* 0x000fea0003800000 */
.L_x_45:
        /* <DEDUP_REMOVED lines=12> */
.L_x_48:
[----:B------:R-:W-:Y:S05]  /*2d30*/  BSYNC B1 ;  /* 0x0000000000017941 */ /* 0x000fea0003800000 */
.L_x_47:
        /* <DEDUP_REMOVED lines=12> */
.L_x_50:
[----:B------:R-:W-:Y:S05]  /*2e00*/  BSYNC B1 ;  /* 0x0000000000017941 */ /* 0x000fea0003800000 */
.L_x_49:
        /* <DEDUP_REMOVED lines=12> */
.L_x_52:
[----:B------:R-:W-:Y:S05]  /*2ed0*/  BSYNC B1 ;  /* 0x0000000000017941 */ /* 0x000fea0003800000 */
.L_x_51:
        /* <DEDUP_REMOVED lines=12> */
.L_x_54:
[----:B------:R-:W-:Y:S05]  /*2fa0*/  BSYNC B1 ;  /* 0x0000000000017941 */ /* 0x000fea0003800000 */
.L_x_53:
        /* <DEDUP_REMOVED lines=12> */
.L_x_56:
[----:B------:R-:W-:Y:S05]  /*3070*/  BSYNC B1 ;  /* 0x0000000000017941 */ /* 0x000fea0003800000 */
.L_x_55:
        /* <DEDUP_REMOVED lines=12> */
.L_x_58:
[----:B------:R-:W-:Y:S05]  /*3140*/  BSYNC B1 ;  /* 0x0000000000017941 */ /* 0x000fea0003800000 */
.L_x_57:
        /* <DEDUP_REMOVED lines=12> */
.L_x_60:
[----:B------:R-:W-:Y:S05]  /*3210*/  BSYNC B1 ;  /* 0x0000000000017941 */ /* 0x000fea0003800000 */
.L_x_59:
[----:B-1---5:R-:W-:Y:S01]  /*3220*/  HADD2.F32 R43, -RZ, R40.H0_H0 ;  /* 0x20000028ff2b7230 */ /* 0x022fe20000004100 */
[----:B------:R-:W-:Y:S01]  /*3230*/  ISETP.GT.AND P1, PT, R3, 0x19, P0 ;  /* 0x000000190300780c */ /* 0x000fe20000724270 */
[----:B------:R-:W-:Y:S01]  /*3240*/  @P2 IMAD.MOV.U32 R42, RZ, RZ, R70 ;  /* 0x000000ffff2a2224 */ /* 0x000fe200078e0046 */
[----:B0--34-:R-:W-:Y:S01]  /*3250*/  IADD3 R69, P0, R62, 0x80, RZ ;  /* 0x000000803e457810 */ /* 0x019fe20007f1e0ff */
[----:B------:R-:W-:Y:S01]  /*3260*/  BSSY B1, `(.L_x_61) ;  /* 0x000000a000017945 */ /* 0x000fe20003800000 */
[----:B------:R-:W-:-:S03]  /*3270*/  FMUL R43, R43, R58 ;  /* 0x0000003a2b2b7220 */ /* 0x000fc60000400000 */
[----:B------:R-:W-:Y:S02]  /*3280*/  IMAD.X R63, RZ, RZ, R63, P0 ;  /* 0x000000ffff3f7224 */ /* 0x000fe400000e063f */
[----:B------:R-:W-:-:S05]  /*3290*/  FFMA R43, R54, R56, R43 ;  /* 0x00000038362b7223 */ /* 0x000fca000000002b */
[----:B------:R-:W-:-:S04]  /*32a0*/  F2FP.F16.F32.PACK_AB R43, RZ, R43 ;  /* 0x0000002bff2b723e */ /* 0x000fc800000000ff */
[----:B------:R-:W-:Y:S01]  /*32b0*/  PRMT R44, R43, 0x7610, R44 ;  /* 0x000076102b2c7816 */ /* 0x000fe2000000002c */
[----:B------:R-:W-:-:S05]  /*32c0*/  @P2 IMAD.MOV.U32 R43, RZ, RZ, R71 ;  /* 0x000000ffff2b2224 */ /* 0x000fca00078e0047 */
[----:B------:R0:W-:Y:S01]  /*32d0*/  @P2 STG.E.U16 desc[UR36][R42.64+0x30], R44 ;  /* 0x0000302c2a002986 */ /* 0x0001e2000c101524 */
[----:B------:R-:W-:Y:S05]  /*32e0*/  @!P1 BRA `(.L_x_62) ;  /* 0x0000000000049947 */ /* 0x000fea0003800000 */
[----:B------:R1:W5:Y:S02]  /*32f0*/  LDG.E.LTC128B.U16 R40, desc[UR36][R72.64+0x32] ;  /* 0x0000322448287981 */ /* 0x000364000c1e1520 */
.L_x_62:
[----:B------:R-:W-:Y:S05]  /*3300*/  BSYNC B1 ;  /* 0x0000000000017941 */ /* 0x000fea0003800000 */
.L_x_61:
[----:B0----5:R-:W-:Y:S01]  /*3310*/  HADD2.F32 R43, -RZ, R40.H0_H0 ;  /* 0x20000028ff2b7230 */ /* 0x021fe20000004100 */
[----:B------:R-:W-:Y:S01]  /*3320*/  ISETP.GT.AND P0, PT, R59, 0x80, PT ;  /* 0x000000803b00780c */ /* 0x000fe20003f04270 */
[----:B------:R-:W-:-:S03]  /*3330*/  IMAD R42, R63, R20, RZ ;  /* 0x000000143f2a7224 */ /* 0x000fc600078e02ff */
[----:B------:R-:W-:Y:S01]  /*3340*/  FMUL R44, R43, R58 ;  /* 0x0000003a2b2c7220 */ /* 0x000fe20000400000 */
[----:B------:R-:W-:Y:S01]  /*3350*/  IMAD R53, R69, R21, R42 ;  /* 0x0000001545357224 */ /* 0x000fe200078e022a */
[----:B------:R-:W-:Y:S01]  /*3360*/  ISETP.GT.AND P3, PT, R3, RZ, P0 ;  /* 0x000000ff0300720c */ /* 0x000fe20000764270 */
[----:B------:R-:W-:-:S04]  /*3370*/  IMAD.WIDE.U32 R42, R69, R20, R14 ;  /* 0x00000014452a7225 */ /* 0x000fc800078e000e */
[----:B------:R-:W-:Y:S01]  /*3380*/  FFMA R55, R55, R56, R44 ;  /* 0x0000003837377223 */ /* 0x000fe2000000002c */
[----:B------:R-:W-:Y:S01]  /*3390*/  IMAD.IADD R21, R43, 0x1, R53 ;  /* 0x000000012b157824 */ /* 0x000fe200078e0235 */
[----:B------:R-:W-:-:S03]  /*33a0*/  LEA R44, P2, R42, R8, 0x1 ;  /* 0x000000082a2c7211 */ /* 0x000fc600078408ff */
[----:B------:R-:W-:Y:S02]  /*33b0*/  F2FP.F16.F32.PACK_AB R55, RZ, R55 ;  /* 0x00000037ff37723e */ /* 0x000fe400000000ff */
[----:B------:R-:W-:-:S03]  /*33c0*/  LEA.HI.X R45, R42, R9, R21, 0x1, P2 ;  /* 0x000000092a2d7211 */ /* 0x000fc600010f0c15 */
[----:B------:R0:W-:Y:S04]  /*33d0*/  @P1 STG.E.U16 desc[UR36][R70.64+0x32], R55 ;  /* 0x0000323746001986 */ /* 0x0001e8000c101524 */
[----:B------:R-:W3:Y:S01]  /*33e0*/  @P3 LDG.E.LTC128B.U16 R40, desc[UR36][R44.64] ;  /* 0x000000242c283981 */ /* 0x000ee2000c1e1520 */
[----:B------:R-:W-:Y:S01]  /*33f0*/  IMAD.WIDE.U32 R42, R69, R20, R6 ;  /* 0x00000014452a7225 */ /* 0x000fe200078e0006 */
[C---:B------:R-:W-:Y:S01]  /*3400*/  SHF.L.U64.HI R51, R4.reuse, 0x8, R5 ;  /* 0x0000000804337819 */ /* 0x040fe20000010205 */
[----:B------:R-:W-:Y:S01]  /*3410*/  BSSY B1, `(.L_x_63) ;  /* 0x0000011000017945 */ /* 0x000fe20003800000 */
[----:B------:R-:W-:Y:S01]  /*3420*/  ISETP.GT.AND P2, PT, R3, 0x1, P0 ;  /* 0x000000010300780c */ /* 0x000fe20000744270 */
[----:B------:R-:W-:Y:S02]  /*3430*/  IMAD.IADD R43, R53, 0x1, R43 ;  /* 0x00000001352b7824 */ /* 0x000fe400078e022b */
[----:B------:R-:W-:-:S02]  /*3440*/  IMAD.SHL.U32 R49, R4, 0x100, RZ ;  /* 0x0000010004317824 */ /* 0x000fc400078e00ff */
[----:B------:R-:W-:-:S03]  /*3450*/  IMAD.WIDE.U32 R46, R57, R10, R42 ;  /* 0x0000000a392e7225 */ /* 0x000fc600078e002a */
[----:B------:R-:W-:Y:S01]  /*3460*/  IADD3 R42, P1, R49, R60, RZ ;  /* 0x0000003c312a7210 */ /* 0x000fe20007f3e0ff */
[----:B------:R-:W-:Y:S01]  /*3470*/  IMAD.IADD R5, R67, 0x1, R47 ;  /* 0x0000000143057824 */ /* 0x000fe200078e022f */
[----:B------:R-:W-:-:S03]  /*3480*/  LEA R4, P4, R46, R8, 0x1 ;  /* 0x000000082e047211 */ /* 0x000fc600078808ff */
[----:B------:R-:W-:Y:S01]  /*3490*/  IMAD.X R43, R51, 0x1, R61, P1 ;  /* 0x00000001332b7824 */ /* 0x000fe200008e063d */
[----:B------:R-:W-:Y:S01]  /*34a0*/  LEA.HI.X R5, R46, R9, R5, 0x1, P4 ;  /* 0x000000092e057211 */ /* 0x000fe200020f0c05 */
[----:B---3--:R-:W-:-:S05]  /*34b0*/  HADD2.F32 R21, -RZ, R40.H0_H0 ;  /* 0x20000028ff157230 */ /* 0x008fca0000004100 */
[----:B------:R-:W-:-:S04]  /*34c0*/  FMUL R21, R21, R58 ;  /* 0x0000003a15157220 */ /* 0x000fc80000400000 */
[----:B------:R-:W-:-:S05]  /*34d0*/  FFMA R21, R24, R56, R21 ;  /* 0x0000003818157223 */ /* 0x000fca0000000015 */
[----:B------:R-:W-:-:S05]  /*34e0*/  F2FP.F16.F32.PACK_AB R21, RZ, R21 ;  /* 0x00000015ff15723e */ /* 0x000fca00000000ff */
[----:B------:R0:W-:Y:S01]  /*34f0*/  @P3 STG.E.U16 desc[UR36][R42.64], R21 ;  /* 0x000000152a003986 */ /* 0x0001e2000c101524 */
[----:B------:R-:W-:Y:S05]  /*3500*/  @!P2 BRA `(.L_x_64) ;  /* 0x000000000004a947 */ /* 0x000fea0003800000 */
[----:B------:R3:W5:Y:S02]  /*3510*/  LDG.E.LTC128B.U16 R40, desc[UR36][R4.64+0x2] ;  /* 0x0000022404287981 */ /* 0x000764000c1e1520 */
.L_x_64:
[----:B------:R-:W-:Y:S05]  /*3520*/  BSYNC B1 ;  /* 0x0000000000017941 */ /* 0x000fea0003800000 */
.L_x_63:
[----:B-----5:R-:W-:Y:S01]  /*3530*/  HADD2.F32 R13, -RZ, R40.H0_H0 ;  /* 0x20000028ff0d7230 */ /* 0x020fe20000004100 */
[----:B------:R-:W-:Y:S01]  /*3540*/  ISETP.GT.AND P1, PT, R59, 0x88, PT ;  /* 0x000000883b00780c */ /* 0x000fe20003f24270 */
[----:B0-----:R-:W-:Y:S01]  /*3550*/  IMAD.WIDE.U32 R20, R69, R20, R64 ;  /* 0x0000001445147225 */ /* 0x001fe200078e0040 */
[----:B------:R-:W-:Y:S03]  /*3560*/  BSSY B1, `(.L_x_65) ;  /* 0x0000010000017945 */ /* 0x000fe60003800000 */
[----:B------:R-:W-:Y:S01]  /*3570*/  FMUL R14, R13, R58 ;  /* 0x0000003a0d0e7220 */ /* 0x000fe20000400000 */
[----:B------:R-:W-:Y:S01]  /*3580*/  IMAD.IADD R53, R53, 0x1, R21 ;  /* 0x0000000135357824 */ /* 0x000fe200078e0215 */
[----:B------:R-:W-:Y:S01]  /*3590*/  IADD3 R13, P5, R12, R20, RZ ;  /* 0x000000140c0d7210 */ /* 0x000fe20007fbe0ff */
[----:B------:R-:W-:Y:S02]  /*35a0*/  @P2 IMAD.MOV.U32 R21, RZ, RZ, R43 ;  /* 0x000000ffff152224 */ /* 0x000fe400078e002b */
[----:B------:R-:W-:Y:S01]  /*35b0*/  FFMA R25, R25, R56, R14 ;  /* 0x0000003819197223 */ /* 0x000fe2000000000e */
[----:B------:R-:W-:Y:S01]  /*35c0*/  IADD3 R14, P4, R6, R20, RZ ;  /* 0x00000014060e7210 */ /* 0x000fe20007f9e0ff */
[----:B------:R-:W-:Y:S01]  /*35d0*/  IMAD.X R20, R53, 0x1, R15, P5 ;  /* 0x0000000135147824 */ /* 0x000fe200028e060f */
[----:B------:R-:W-:-:S02]  /*35e0*/  LEA R12, P5, R13, R8, 0x1 ;  /* 0x000000080d0c7211 */ /* 0x000fc400078a08ff */
[----:B------:R-:W-:Y:S02]  /*35f0*/  F2FP.F16.F32.PACK_AB R25, RZ, R25 ;  /* 0x00000019ff19723e */ /* 0x000fe400000000ff */
[----:B------:R-:W-:Y:S01]  /*3600*/  LEA.HI.X R13, R13, R9, R20, 0x1, P5 ;  /* 0x000000090d0d7211 */ /* 0x000fe200028f0c14 */
[----:B------:R-:W-:Y:S01]  /*3610*/  @P2 IMAD.MOV.U32 R20, RZ, RZ, R42 ;  /* 0x000000ffff142224 */ /* 0x000fe200078e002a */
[----:B------:R-:W-:-:S04]  /*3620*/  ISETP.GT.AND P3, PT, R3, RZ, P1 ;  /* 0x000000ff0300720c */ /* 0x000fc80000f64270 */
[----:B------:R0:W-:Y:S09]  /*3630*/  @P2 STG.E.U16 desc[UR36][R20.64+0x2], R25 ;  /* 0x0000021914002986 */ /* 0x0001f2000c101524 */
[----:B------:R-:W-:Y:S05]  /*3640*/  @!P3 BRA `(.L_x_66) ;  /* 0x000000000004b947 */ /* 0x000fea0003800000 */
[----:B------:R4:W5:Y:S02]  /*3650*/  LDG.E.LTC128B.U16 R40, desc[UR36][R12.64] ;  /* 0x000000240c287981 */ /* 0x000964000c1e1520 */
.L_x_66:
[----:B------:R-:W-:Y:S05]  /*3660*/  BSYNC B1 ;  /* 0x0000000000017941 */ /* 0x000fea0003800000 */
.L_x_65:
[----:B----45:R-:W-:Y:S01]  /*3670*/  HADD2.F32 R13, -RZ, R40.H0_H0 ;  /* 0x20000028ff0d7230 */ /* 0x030fe20000004100 */
[----:B------:R-:W-:Y:S01]  /*3680*/  ISETP.GT.AND P2, PT, R3, 0x1, P1 ;  /* 0x000000010300780c */ /* 0x000fe20000f44270 */
[----:B------:R-:W-:Y:S01]  /*3690*/  IMAD.X R15, R7, 0x1, R53, P4 ;  /* 0x00000001070f7824 */ /* 0x000fe200020e0635 */
[----:B------:R-:W-:Y:S01]  /*36a0*/  IADD3 R6, P4, R42, R11, RZ ;  /* 0x0000000b2a067210 */ /* 0x000fe20007f9e0ff */
[----:B------:R-:W-:Y:S01]  /*36b0*/  BSSY B1, `(.L_x_67) ;  /* 0x000000c000017945 */ /* 0x000fe20003800000 */
[----:B------:R-:W-:Y:S01]  /*36c0*/  FMUL R7, R13, R58 ;  /* 0x0000003a0d077220 */ /* 0x000fe20000400000 */
[----:B------:R-:W-:-:S04]  /*36d0*/  IMAD.WIDE.U32 R12, R57, R10, R14 ;  /* 0x0000000a390c7225 */ /* 0x000fc800078e000e */
[----:B------:R-:W-:Y:S01]  /*36e0*/  FFMA R7, R26, R56, R7 ;  /* 0x000000381a077223 */ /* 0x000fe20000000007 */
[----:B------:R-:W-:Y:S01]  /*36f0*/  IMAD.IADD R67, R67, 0x1, R13 ;  /* 0x0000000143437824 */ /* 0x000fe200078e020d */
[----:B------:R-:W-:-:S03]  /*3700*/  LEA R8, P5, R12, R8, 0x1 ;  /* 0x000000080c087211 */ /* 0x000fc600078a08ff */
[----:B------:R-:W-:Y:S01]  /*3710*/  F2FP.F16.F32.PACK_AB R10, RZ, R7 ;  /* 0x00000007ff0a723e */ /* 0x000fe200000000ff */
[----:B------:R-:W-:Y:S01]  /*3720*/  IMAD.X R7, R43, 0x1, R41, P4 ;  /* 0x000000012b077824 */ /* 0x000fe200020e0629 */
[----:B------:R-:W-:-:S04]  /*3730*/  LEA.HI.X R9, R12, R9, R67, 0x1, P5 ;  /* 0x000000090c097211 */ /* 0x000fc800028f0c43 */
[----:B------:R4:W-:Y:S01]  /*3740*/  @P3 STG.E.U16 desc[UR36][R6.64], R10 ;  /* 0x0000000a06003986 */ /* 0x0009e2000c101524 */
[----:B------:R-:W-:Y:S05]  /*3750*/  @!P2 BRA `(.L_x_68) ;  /* 0x000000000004a947 */ /* 0x000fea0003800000 */
[----:B------:R0:W5:Y:S02]  /*3760*/  LDG.E.LTC128B.U16 R40, desc[UR36][R8.64+0x2] ;  /* 0x0000022408287981 */ /* 0x000164000c1e1520 */
.L_x_68:
[----:B------:R-:W-:Y:S05]  /*3770*/  BSYNC B1 ;  /* 0x0000000000017941 */ /* 0x000fea0003800000 */
.L_x_67:
[----:B-----5:R-:W-:Y:S01]  /*3780*/  HADD2.F32 R13, -RZ, R40.H0_H0 ;  /* 0x20000028ff0d7230 */ /* 0x020fe20000004100 */
[----:B------:R-:W-:Y:S01]  /*3790*/  ISETP.GT.AND P3, PT, R3, 0x8, P0 ;  /* 0x000000080300780c */ /* 0x000fe20000764270 */
[----:B------:R-:W-:Y:S03]  /*37a0*/  BSSY B1, `(.L_x_69) ;  /* 0x0000007000017945 */ /* 0x000fe60003800000 */
[----:B----4-:R-:W-:-:S04]  /*37b0*/  FMUL R10, R13, R58 ;  /* 0x0000003a0d0a7220 */ /* 0x010fc80000400000 */
[----:B------:R-:W-:-:S05]  /*37c0*/  FFMA R10, R27, R56, R10 ;  /* 0x000000381b0a7223 */ /* 0x000fca000000000a */
[----:B------:R-:W-:-:S05]  /*37d0*/  F2FP.F16.F32.PACK_AB R10, RZ, R10 ;  /* 0x0000000aff0a723e */ /* 0x000fca00000000ff */
[----:B------:R4:W-:Y:S01]  /*37e0*/  @P2 STG.E.U16 desc[UR36][R6.64+0x2], R10 ;  /* 0x0000020a06002986 */ /* 0x0009e2000c101524 */
[----:B------:R-:W-:Y:S05]  /*37f0*/  @!P3 BRA `(.L_x_70) ;  /* 0x000000000004b947 */ /* 0x000fea0003800000 */
[----:B------:R0:W5:Y:S02]  /*3800*/  LDG.E.LTC128B.U16 R40, desc[UR36][R4.64+0x10] ;  /* 0x0000102404287981 */ /* 0x000164000c1e1520 */
.L_x_70:
[----:B------:R-:W-:Y:S05]  /*3810*/  BSYNC B1 ;  /* 0x0000000000017941 */ /* 0x000fea0003800000 */
.L_x_69:
[----:B----45:R-:W-:Y:S01]  /*3820*/  HADD2.F32 R7, -RZ, R40.H0_H0 ;  /* 0x20000028ff077230 */ /* 0x030fe20000004100 */
[----:B------:R-:W-:Y:S01]  /*3830*/  ISETP.GT.AND P2, PT, R3, 0x9, P0 ;  /* 0x000000090300780c */ /* 0x000fe20000744270 */
[----:B------:R-:W-:Y:S01]  /*3840*/  IMAD.MOV.U32 R12, RZ, RZ, R42 ;  /* 0x000000ffff0c7224 */ /* 0x000fe200078e002a */
[----:B------:R-:W-:Y:S01]  /*3850*/  BSSY B1, `(.L_x_71) ;  /* 0x0000008000017945 */ /* 0x000fe20003800000 */
[----:B------:R-:W-:Y:S02]  /*3860*/  IMAD.MOV.U32 R13, RZ, RZ, R43 ;  /* 0x000000ffff0d7224 */ /* 0x000fe400078e002b */
[----:B------:R-:W-:-:S04]  /*3870*/  FMUL R7, R7, R58 ;  /* 0x0000003a07077220 */ /* 0x000fc80000400000 */
[----:B------:R-:W-:-:S05]  /*3880*/  FFMA R7, R28, R56, R7 ;  /* 0x000000381c077223 */ /* 0x000fca0000000007 */
[----:B------:R-:W-:-:S05]  /*3890*/  F2FP.F16.F32.PACK_AB R7, RZ, R7 ;  /* 0x00000007ff07723e */ /* 0x000fca00000000ff */
[----:B------:R4:W-:Y:S01]  /*38a0*/  @P3 STG.E.U16 desc[UR36][R12.64+0x10], R7 ;  /* 0x000010070c003986 */ /* 0x0009e2000c101524 */
[----:B------:R-:W-:Y:S05]  /*38b0*/  @!P2 BRA `(.L_x_72) ;  /* 0x000000000004a947 */ /* 0x000fea0003800000 */
[----:B------:R0:W5:Y:S02]  /*38c0*/  LDG.E.LTC128B.U16 R40, desc[UR36][R4.64+0x12] ;  /* 0x0000122404287981 */ /* 0x000164000c1e1520 */
.L_x_72:
[----:B------:R-:W-:Y:S05]  /*38d0*/  BSYNC B1 ;  /* 0x0000000000017941 */ /* 0x000fea0003800000 */
.L_x_71:
[----:B----45:R-:W-:Y:S01]  /*38e0*/  HADD2.F32 R7, -RZ, R40.H0_H0 ;  /* 0x20000028ff077230 */ /* 0x030fe20000004100 */
[----:B------:R-:W-:Y:S01]  /*38f0*/  ISETP.GT.AND P4, PT, R3, 0x8, P1 ;  /* 0x000000080300780c */ /* 0x000fe20000f84270 */
[----:B------:R-:W-:Y:S03]  /*3900*/  BSSY B1, `(.L_x_73) ;  /* 0x0000007000017945 */ /* 0x000fe60003800000 */
[----:B------:R-:W-:-:S04]  /*3910*/  FMUL R6, R7, R58 ;  /* 0x0000003a07067220 */ /* 0x000fc80000400000 */
[----:B------:R-:W-:-:S05]  /*3920*/  FFMA R6, R29, R56, R6 ;  /* 0x000000381d067223 */ /* 0x000fca0000000006 */
[----:B------:R-:W-:-:S05]  /*3930*/  F2FP.F16.F32.PACK_AB R6, RZ, R6 ;  /* 0x00000006ff06723e */ /* 0x000fca00000000ff */
[----:B------:R4:W-:Y:S01]  /*3940*/  @P2 STG.E.U16 desc[UR36][R12.64+0x12], R6 ;  /* 0x000012060c002986 */ /* 0x0009e2000c101524 */
[----:B------:R-:W-:Y:S05]  /*3950*/  @!P4 BRA `(.L_x_74) ;  /* 0x000000000004c947 */ /* 0x000fea0003800000 */
[----:B------:R0:W5:Y:S02]  /*3960*/  LDG.E.LTC128B.U16 R40, desc[UR36][R8.64+0x10] ;  /* 0x0000102408287981 */ /* 0x000164000c1e1520 */
.L_x_74:
[----:B------:R-:W-:Y:S05]  /*3970*/  BSYNC B1 ;  /* 0x0000000000017941 */ /* 0x000fea0003800000 */
.L_x_73:
[----:B-----5:R-:W-:Y:S01]  /*3980*/  HADD2.F32 R7, -RZ, R40.H0_H0 ;  /* 0x20000028ff077230 */ /* 0x020fe20000004100 */
[----:B----4-:R-:W-:Y:S01]  /*3990*/  IADD3 R6, P3, R11, R42, RZ ;  /* 0x0000002a0b067210 */ /* 0x010fe20007f7e0ff */
[----:B------:R-:W-:Y:S01]  /*39a0*/  BSSY B1, `(.L_x_75) ;  /* 0x0000009000017945 */ /* 0x000fe20003800000 */
[----:B------:R-:W-:Y:S02]  /*39b0*/  ISETP.GT.AND P2, PT, R3, 0x9, P1 ;  /* 0x000000090300780c */ /* 0x000fe40000f44270 */
[----:B------:R-:W-:-:S04]  /*39c0*/  FMUL R7, R7, R58 ;  /* 0x0000003a07077220 */ /* 0x000fc80000400000 */
[----:B------:R-:W-:-:S05]  /*39d0*/  FFMA R7, R30, R56, R7 ;  /* 0x000000381e077223 */ /* 0x000fca0000000007 */
[----:B------:R-:W-:Y:S01]  /*39e0*/  F2FP.F16.F32.PACK_AB R10, RZ, R7 ;  /* 0x00000007ff0a723e */ /* 0x000fe200000000ff */
[----:B------:R-:W-:-:S05]  /*39f0*/  IMAD.X R7, R41, 0x1, R43, P3 ;  /* 0x0000000129077824 */ /* 0x000fca00018e062b */
[----:B------:R4:W-:Y:S01]  /*3a00*/  @P4 STG.E.U16 desc[UR36][R6.64+0x10], R10 ;  /* 0x0000100a06004986 */ /* 0x0009e2000c101524 */
[----:B------:R-:W-:Y:S05]  /*3a10*/  @!P2 BRA `(.L_x_76) ;  /* 0x000000000004a947 */ /* 0x000fea0003800000 */
[----:B------:R0:W5:Y:S02]  /*3a20*/  LDG.E.LTC128B.U16 R40, desc[UR36][R8.64+0x12] ;  /* 0x0000122408287981 */ /* 0x000164000c1e1520 */
.L_x_76:
[----:B------:R-:W-:Y:S05]  /*3a30*/  BSYNC B1 ;  /* 0x0000000000017941 */ /* 0x000fea0003800000 */
.L_x_75:
[----:B----45:R-:W-:Y:S01]  /*3a40*/  HADD2.F32 R7, -RZ, R40.H0_H0 ;  /* 0x20000028ff077230 */ /* 0x030fe20000004100 */
[----:B------:R-:W-:Y:S01]  /*3a50*/  ISETP.GT.AND P3, PT, R3, 0x10, P0 ;  /* 0x000000100300780c */ /* 0x000fe20000764270 */
[----:B------:R-:W-:Y:S03]  /*3a60*/  BSSY B1, `(.L_x_77) ;  /* 0x0000009000017945 */ /* 0x000fe60003800000 */
[----:B------:R-:W-:-:S04]  /*3a70*/  FMUL R6, R7, R58 ;  /* 0x0000003a07067220 */ /* 0x000fc80000400000 */
[----:B------:R-:W-:Y:S01]  /*3a80*/  FFMA R31, R31, R56, R6 ;  /* 0x000000381f1f7223 */ /* 0x000fe20000000006 */
[----:B------:R-:W-:-:S04]  /*3a90*/  IADD3 R6, P4, P5, R11, R60, R49 ;  /* 0x0000003c0b067210 */ /* 0x000fc80007d9e031 */
[----:B------:R-:W-:Y:S02]  /*3aa0*/  F2FP.F16.F32.PACK_AB R31, RZ, R31 ;  /* 0x0000001fff1f723e */ /* 0x000fe400000000ff */
[----:B------:R-:W-:-:S05]  /*3ab0*/  IADD3.X R7, R41, R61, R51, P4, P5 ;  /* 0x0000003d29077210 */ /* 0x000fca00027ea433 */
[----:B------:R4:W-:Y:S01]  /*3ac0*/  @P2 STG.E.U16 desc[UR36][R6.64+0x12], R31 ;  /* 0x0000121f06002986 */ /* 0x0009e2000c101524 */
[----:B------:R-:W-:Y:S05]  /*3ad0*/  @!P3 BRA `(.L_x_78) ;  /* 0x000000000004b947 */ /* 0x000fea0003800000 */
[----:B------:R0:W5:Y:S02]  /*3ae0*/  LDG.E.LTC128B.U16 R40, desc[UR36][R4.64+0x20] ;  /* 0x0000202404287981 */ /* 0x000164000c1e1520 */
.L_x_78:
[----:B------:R-:W-:Y:S05]  /*3af0*/  BSYNC B1 ;  /* 0x0000000000017941 */ /* 0x000fea0003800000 */
.L_x_77:
[----:B-----5:R-:W-:Y:S01]  /*3b00*/  HADD2.F32 R11, -RZ, R40.H0_H0 ;  /* 0x20000028ff0b7230 */ /* 0x020fe20000004100 */
        /* <DEDUP_REMOVED lines=8> */
.L_x_80:
[----:B------:R-:W-:Y:S05]  /*3b90*/  BSYNC B1 ;  /* 0x0000000000017941 */ /* 0x000fea0003800000 */
.L_x_79:
[----:B0----5:R-:W-:Y:S01]  /*3ba0*/  HADD2.F32 R11, -RZ, R40.H0_H0 ;  /* 0x20000028ff0b7230 */ /* 0x021fe20000004100 */
        /* <DEDUP_REMOVED lines=8> */
.L_x_82:
[----:B------:R-:W-:Y:S05]  /*3c30*/  BSYNC B1 ;  /* 0x0000000000017941 */ /* 0x000fea0003800000 */
.L_x_81:
        /* <DEDUP_REMOVED lines=9> */
.L_x_84:
[----:B------:R-:W-:Y:S05]  /*3cd0*/  BSYNC B1 ;  /* 0x0000000000017941 */ /* 0x000fea0003800000 */
.L_x_83:
        /* <DEDUP_REMOVED lines=9> */
.L_x_86:
[----:B------:R-:W-:Y:S05]  /*3d70*/  BSYNC B1 ;  /* 0x0000000000017941 */ /* 0x000fea0003800000 */
.L_x_85:
        /* <DEDUP_REMOVED lines=9> */
.L_x_88:
[----:B------:R-:W-:Y:S05]  /*3e10*/  BSYNC B1 ;  /* 0x0000000000017941 */ /* 0x000fea0003800000 */
.L_x_87:
[----:B0--3-5:R-:W-:Y:S01]  /*3e20*/  HADD2.F32 R5, -RZ, R40.H0_H0 ;  /* 0x20000028ff057230 */ /* 0x029fe20000004100 */
        /* <DEDUP_REMOVED lines=8> */
.L_x_90:
[----:B------:R-:W-:Y:S05]  /*3eb0*/  BSYNC B1 ;  /* 0x0000000000017941 */ /* 0x000fea0003800000 */
.L_x_89:
[----:B-----5:R-:W-:Y:S01]  /*3ec0*/  HADD2.F32 R5, -RZ, R40.H0_H0 ;  /* 0x20000028ff057230 */ /* 0x020fe20000004100 */
[----:B------:R-:W-:Y:S01]  /*3ed0*/  ISETP.GT.AND P1, PT, R3, 0x19, P1 ;  /* 0x000000190300780c */ /* 0x000fe20000f24270 */
[----:B0-----:R-:W-:Y:S01]  /*3ee0*/  @P2 IMAD.MOV.U32 R4, RZ, RZ, R6 ;  /* 0x000000ffff042224 */ /* 0x001fe200078e0006 */
        /* <DEDUP_REMOVED lines=9> */
.L_x_92:
[----:B------:R-:W-:Y:S05]  /*3f80*/  BSYNC B1 ;  /* 0x0000000000017941 */ /* 0x000fea0003800000 */
.L_x_91:
[----:B------:R-:W-:Y:S05]  /*3f90*/  @!P1 BRA `(.L_x_93) ;  /* 0x0000000800a89947 */ /* 0x000fea0003800000 */
[----:B-----5:R-:W-:-:S05]  /*3fa0*/  HADD2.F32 R3, -RZ, R40.H0_H0 ;  /* 0x20000028ff037230 */ /* 0x020fca0000004100 */
[----:B0-----:R-:W-:-:S04]  /*3fb0*/  FMUL R4, R3, R58 ;  /* 0x0000003a03047220 */ /* 0x001fc80000400000 */
[----:B------:R-:W-:-:S05]  /*3fc0*/  FFMA R4, R39, R56, R4 ;  /* 0x0000003827047223 */ /* 0x000fca0000000004 */
[----:B------:R-:W-:-:S05]  /*3fd0*/  F2FP.F16.F32.PACK_AB R4, RZ, R4 ;  /* 0x00000004ff04723e */ /* 0x000fca00000000ff */
[----:B------:R0:W-:Y:S01]  /*3fe0*/  STG.E.U16 desc[UR36][R6.64+0x32], R4 ;  /* 0x0000320406007986 */ /* 0x0001e2000c101524 */
[----:B------:R-:W-:Y:S05]  /*3ff0*/  BRA `(.L_x_93) ;  /* 0x0000000800907947 */ /* 0x000fea0003800000 */
.L_x_34:
[----:B------:R-:W-:Y:S01]  /*4000*/  ULDC.64 UR4, c[0x0][0x5c0] ;  /* 0x0001700000047ab9 */ /* 0x000fe20000000a00 */
[----:B------:R-:W-:Y:S01]  /*4010*/  ISETP.GT.AND P5, PT, R3, 0x1, P3 ;  /* 0x000000010300780c */ /* 0x000fe20001fa4270 */
[-C--:B------:R-:W-:Y:S01]  /*4020*/  FMUL R40, R40, R56.reuse ;  /* 0x0000003828287220 */ /* 0x080fe20000400000 */
[----:B------:R-:W-:Y:S01]  /*4030*/  LEA R6, P1, R66, UR4, 0x1 ;  /* 0x0000000442067c11 */ /* 0x000fe2000f8208ff */
[-C--:B------:R-:W-:Y:S01]  /*4040*/  FMUL R41, R41, R56.reuse ;  /* 0x0000003829297220 */ /* 0x080fe20000400000 */
[C---:B------:R-:W-:Y:S01]  /*4050*/  IMAD.SHL.U32 R21, R4.reuse, 0x10, RZ ;  /* 0x0000001004157824 */ /* 0x040fe200078e00ff */
[----:B------:R-:W-:Y:S01]  /*4060*/  SHF.L.U64.HI R15, R4, 0x4, R5 ;  /* 0x00000004040f7819 */ /* 0x000fe20000010205 */
[-C--:B------:R-:W-:Y:S01]  /*4070*/  FMUL R42, R42, R56.reuse ;  /* 0x000000382a2a7220 */ /* 0x080fe20000400000 */
[----:B------:R-:W-:Y:S01]  /*4080*/  LEA.HI.X R7, R66, UR5, R75, 0x1, P1 ;  /* 0x0000000542077c11 */ /* 0x000fe200088f0c4b */
[-C--:B------:R-:W-:Y:S01]  /*4090*/  FMUL R43, R43, R56.reuse ;  /* 0x000000382b2b7220 */ /* 0x080fe20000400000 */
[----:B------:R-:W-:Y:S01]  /*40a0*/  ISETP.GT.AND P1, PT, R59, 0x8, PT ;  /* 0x000000083b00780c */ /* 0x000fe20003f24270 */
[----:B------:R-:W-:Y:S01]  /*40b0*/  FMUL R44, R44, R56 ;  /* 0x000000382c2c7220 */ /* 0x000fe20000400000 */
[----:B------:R-:W-:Y:S01]  /*40c0*/  F2FP.F16.F32.PACK_AB R40, RZ, R40 ;  /* 0x00000028ff28723e */ /* 0x000fe200000000ff */
[-C--:B------:R-:W-:Y:S01]  /*40d0*/  FMUL R45, R45, R56.reuse ;  /* 0x000000382d2d7220 */ /* 0x080fe20000400000 */
[----:B------:R-:W-:Y:S01]  /*40e0*/  F2FP.F16.F32.PACK_AB R41, RZ, R41 ;  /* 0x00000029ff29723e */ /* 0x000fe200000000ff */
[----:B------:R-:W-:Y:S01]  /*40f0*/  FMUL R46, R46, R56 ;  /* 0x000000382e2e7220 */ /* 0x000fe20000400000 */
[----:B------:R-:W-:Y:S01]  /*4100*/  IADD3 R8, P4, R21, R6, RZ ;  /* 0x0000000615087210 */ /* 0x000fe20007f9e0ff */
[----:B------:R-:W-:Y:S01]  /*4110*/  @P0 STG.E.U16 desc[UR36][R6.64], R40 ;  /* 0x0000002806000986 */ /* 0x000fe2000c101524 */
[----:B------:R-:W-:Y:S01]  /*4120*/  ISETP.GT.AND P2, PT, R3, RZ, P1 ;  /* 0x000000ff0300720c */ /* 0x000fe20000f44270 */
[-C--:B------:R-:W-:Y:S01]  /*4130*/  FMUL R47, R47, R56.reuse ;  /* 0x000000382f2f7220 */ /* 0x080fe20000400000 */
[----:B------:R-:W-:Y:S01]  /*4140*/  ISETP.GT.AND P0, PT, R3, 0x1, P1 ;  /* 0x000000010300780c */ /* 0x000fe20000f04270 */
[----:B------:R-:W-:Y:S01]  /*4150*/  @P5 STG.E.U16 desc[UR36][R6.64+0x2], R41 ;  /* 0x0000022906005986 */ /* 0x000fe2000c101524 */
[----:B------:R-:W-:Y:S01]  /*4160*/  IMAD.X R9, R15, 0x1, R7, P4 ;  /* 0x000000010f097824 */ /* 0x000fe200020e0607 */
[C---:B------:R-:W-:Y:S01]  /*4170*/  ISETP.GT.AND P4, PT, R3.reuse, 0x8, P3 ;  /* 0x000000080300780c */ /* 0x040fe20001f84270 */
[-C--:B------:R-:W-:Y:S01]  /*4180*/  FMUL R48, R48, R56.reuse ;  /* 0x0000003830307220 */ /* 0x080fe20000400000 */
[----:B------:R-:W-:Y:S01]  /*4190*/  ISETP.GT.AND P5, PT, R3, 0x9, P3 ;  /* 0x000000090300780c */ /* 0x000fe20001fa4270 */
[----:B------:R-:W-:Y:S01]  /*41a0*/  FMUL R49, R49, R56 ;  /* 0x0000003831317220 */ /* 0x000fe20000400000 */
[----:B------:R-:W-:Y:S01]  /*41b0*/  F2FP.F16.F32.PACK_AB R42, RZ, R42 ;  /* 0x0000002aff2a723e */ /* 0x000fe200000000ff */
[-C--:B------:R-:W-:Y:S01]  /*41c0*/  FMUL R50, R50, R56.reuse ;  /* 0x0000003832327220 */ /* 0x080fe20000400000 */
[----:B------:R-:W-:Y:S01]  /*41d0*/  F2FP.F16.F32.PACK_AB R43, RZ, R43 ;  /* 0x0000002bff2b723e */ /* 0x000fe200000000ff */
[----:B------:R-:W-:Y:S01]  /*41e0*/  FMUL R51, R51, R56 ;  /* 0x0000003833337220 */ /* 0x000fe20000400000 */
[----:B------:R-:W-:Y:S01]  /*41f0*/  F2FP.F16.F32.PACK_AB R44, RZ, R44 ;  /* 0x0000002cff2c723e */ /* 0x000fe200000000ff */
[----:B------:R-:W-:Y:S01]  /*4200*/  @P2 STG.E.U16 desc[UR36][R8.64], R42 ;  /* 0x0000002a08002986 */ /* 0x000fe2000c101524 */
[----:B------:R-:W-:Y:S01]  /*4210*/  F2FP.F16.F32.PACK_AB R45, RZ, R45 ;  /* 0x0000002dff2d723e */ /* 0x000fe200000000ff */
[-C--:B------:R-:W-:Y:S01]  /*4220*/  FMUL R53, R53, R56.reuse ;  /* 0x0000003835357220 */ /* 0x080fe20000400000 */
[C---:B------:R-:W-:Y:S01]  /*4230*/  ISETP.GT.AND P2, PT, R3.reuse, 0x8, P1 ;  /* 0x000000080300780c */ /* 0x040fe20000f44270 */
[----:B------:R-:W-:Y:S01]  /*4240*/  @P0 STG.E.U16 desc[UR36][R8.64+0x2], R43 ;  /* 0x0000022b08000986 */ /* 0x000fe2000c101524 */
[C---:B------:R-:W-:Y:S01]  /*4250*/  ISETP.GT.AND P0, PT, R3.reuse, 0x9, P1 ;  /* 0x000000090300780c */ /* 0x040fe20000f04270 */
[----:B------:R-:W-:Y:S01]  /*4260*/  FMUL R52, R52, R56 ;  /* 0x0000003834347220 */ /* 0x000fe20000400000 */
[----:B------:R-:W-:Y:S01]  /*4270*/  F2FP.F16.F32.PACK_AB R46, RZ, R46 ;  /* 0x0000002eff2e723e */ /* 0x000fe200000000ff */
[----:B------:R-:W-:Y:S01]  /*4280*/  @P4 STG.E.U16 desc[UR36][R6.64+0x10], R44 ;  /* 0x0000102c06004986 */ /* 0x000fe2000c101524 */
[C---:B------:R-:W-:Y:S01]  /*4290*/  ISETP.GT.AND P4, PT, R3.reuse, 0x10, P3 ;  /* 0x000000100300780c */ /* 0x040fe20001f84270 */
[-C--:B------:R-:W-:Y:S01]  /*42a0*/  FMUL R54, R54, R56.reuse ;  /* 0x0000003836367220 */ /* 0x080fe20000400000 */
[----:B------:R-:W-:Y:S01]  /*42b0*/  F2FP.F16.F32.PACK_AB R47, RZ, R47 ;  /* 0x0000002fff2f723e */ /* 0x000fe200000000ff */
[----:B------:R-:W-:Y:S01]  /*42c0*/  @P5 STG.E.U16 desc[UR36][R6.64+0x12], R45 ;  /* 0x0000122d06005986 */ /* 0x000fe2000c101524 */
[----:B------:R-:W-:Y:S01]  /*42d0*/  ISETP.GT.AND P5, PT, R3, 0x11, P3 ;  /* 0x000000110300780c */ /* 0x000fe20001fa4270 */
[----:B------:R-:W-:Y:S01]  /*42e0*/  FMUL R55, R55, R56 ;  /* 0x0000003837377220 */ /* 0x000fe20000400000 */
[----:B------:R-:W-:Y:S01]  /*42f0*/  F2FP.F16.F32.PACK_AB R48, RZ, R48 ;  /* 0x00000030ff30723e */ /* 0x000fe200000000ff */
[----:B------:R-:W-:Y:S01]  /*4300*/  @P2 STG.E.U16 desc[UR36][R8.64+0x10], R46 ;  /* 0x0000102e08002986 */ /* 0x000fe2000c101524 */
[----:B------:R-:W-:Y:S01]  /*4310*/  F2FP.F16.F32.PACK_AB R49, RZ, R49 ;  /* 0x00000031ff31723e */ /* 0x000fe200000000ff */
[----:B------:R-:W-:Y:S01]  /*4320*/  FMUL R24, R24, R56 ;  /* 0x0000003818187220 */ /* 0x000fe20000400000 */
[----:B------:R-:W-:Y:S01]  /*4330*/  ISETP.GT.AND P2, PT, R3, 0x10, P1 ;  /* 0x000000100300780c */ /* 0x000fe20000f44270 */
[----:B------:R-:W-:Y:S01]  /*4340*/  @P0 STG.E.U16 desc[UR36][R8.64+0x12], R47 ;  /* 0x0000122f08000986 */ /* 0x000fe2000c101524 */
[----:B------:R-:W-:Y:S01]  /*4350*/  F2FP.F16.F32.PACK_AB R50, RZ, R50 ;  /* 0x00000032ff32723e */ /* 0x000fe200000000ff */
[----:B------:R-:W-:Y:S01]  /*4360*/  IMAD R13, R5, 0xf0, RZ ;  /* 0x000000f0050d7824 */ /* 0x000fe200078e02ff */
[----:B------:R-:W-:Y:S01]  /*4370*/  F2FP.F16.F32.PACK_AB R51, RZ, R51 ;  /* 0x00000033ff33723e */ /* 0x000fe200000000ff */
[----:B------:R-:W-:Y:S01]  /*4380*/  @P4 STG.E.U16 desc[UR36][R6.64+0x20], R48 ;  /* 0x0000203006004986 */ /* 0x000fe2000c101524 */
[C---:B------:R-:W-:Y:S01]  /*4390*/  ISETP.GT.AND P4, PT, R3.reuse, 0x11, P1 ;  /* 0x000000110300780c */ /* 0x040fe20000f84270 */
[----:B------:R-:W-:Y:S01]  /*43a0*/  IMAD.WIDE.U32 R10, R4, 0xf0, R8 ;  /* 0x000000f0040a7825 */ /* 0x000fe200078e0008 */
[----:B------:R-:W-:Y:S01]  /*43b0*/  F2FP.F16.F32.PACK_AB R53, RZ, R53 ;  /* 0x00000035ff35723e */ /* 0x000fe200000000ff */
[----:B------:R-:W-:Y:S01]  /*43c0*/  @P5 STG.E.U16 desc[UR36][R6.64+0x22], R49 ;  /* 0x0000223106005986 */ /* 0x000fe2000c101524 */
[----:B------:R-:W-:Y:S01]  /*43d0*/  ISETP.GT.AND P5, PT, R3, 0x18, P3 ;  /* 0x000000180300780c */ /* 0x000fe20001fa4270 */
[----:B------:R-:W-:Y:S01]  /*43e0*/  IMAD.IADD R5, R11, 0x1, R13 ;  /* 0x000000010b057824 */ /* 0x000fe200078e020d */
[----:B------:R-:W-:Y:S01]  /*43f0*/  ISETP.GT.AND P3, PT, R3, 0x19, P3 ;  /* 0x000000190300780c */ /* 0x000fe20001f64270 */
[----:B------:R-:W-:Y:S01]  /*4400*/  @P2 STG.E.U16 desc[UR36][R8.64+0x20], R50 ;  /* 0x0000203208002986 */ /* 0x000fe2000c101524 */
[----:B------:R-:W-:Y:S01]  /*4410*/  ISETP.GT.AND P2, PT, R59, 0x80, PT ;  /* 0x000000803b00780c */ /* 0x000fe20003f44270 */
[----:B------:R-:W-:Y:S01]  /*4420*/  FMUL R25, R25, R56 ;  /* 0x0000003819197220 */ /* 0x000fe20000400000 */
[----:B------:R-:W-:Y:S01]  /*4430*/  F2FP.F16.F32.PACK_AB R52, RZ, R52 ;  /* 0x00000034ff34723e */ /* 0x000fe200000000ff */
[----:B------:R-:W-:Y:S01]  /*4440*/  FMUL R26, R26, R56 ;  /* 0x000000381a1a7220 */ /* 0x000fe20000400000 */
[----:B------:R-:W-:Y:S01]  /*4450*/  F2FP.F16.F32.PACK_AB R54, RZ, R54 ;  /* 0x00000036ff36723e */ /* 0x000fe200000000ff */
[----:B------:R-:W-:Y:S01]  /*4460*/  @P4 STG.E.U16 desc[UR36][R8.64+0x22], R51 ;  /* 0x0000223308004986 */ /* 0x000fe2000c101524 */
[----:B------:R-:W-:Y:S01]  /*4470*/  ISETP.GT.AND P4, PT, R3, 0x18, P1 ;  /* 0x000000180300780c */ /* 0x000fe20000f84270 */
[-C--:B------:R-:W-:Y:S01]  /*4480*/  FMUL R27, R27, R56.reuse ;  /* 0x000000381b1b7220 */ /* 0x080fe20000400000 */
[C---:B------:R-:W-:Y:S01]  /*4490*/  ISETP.GT.AND P1, PT, R3.reuse, 0x19, P1 ;  /* 0x000000190300780c */ /* 0x040fe20000f24270 */
[----:B------:R-:W-:Y:S01]  /*44a0*/  @P5 STG.E.U16 desc[UR36][R6.64+0x30], R52 ;  /* 0x0000303406005986 */ /* 0x000fe2000c101524 */
[C---:B------:R-:W-:Y:S01]  /*44b0*/  ISETP.GT.AND P5, PT, R3.reuse, 0x1, P2 ;  /* 0x000000010300780c */ /* 0x040fe200017a4270 */
[-C--:B------:R-:W-:Y:S01]  /*44c0*/  FMUL R28, R28, R56.reuse ;  /* 0x000000381c1c7220 */ /* 0x080fe20000400000 */
[----:B------:R-:W-:Y:S01]  /*44d0*/  F2FP.F16.F32.PACK_AB R55, RZ, R55 ;  /* 0x00000037ff37723e */ /* 0x000fe200000000ff */
[----:B------:R0:W-:Y:S01]  /*44e0*/  @P3 STG.E.U16 desc[UR36][R6.64+0x32], R53 ;  /* 0x0000323506003986 */ /* 0x0001e2000c101524 */
[----:B------:R-:W-:Y:S01]  /*44f0*/  ISETP.GT.AND P3, PT, R3, RZ, P2 ;  /* 0x000000ff0300720c */ /* 0x000fe20001764270 */
[----:B------:R-:W-:Y:S01]  /*4500*/  FMUL R29, R29, R56 ;  /* 0x000000381d1d7220 */ /* 0x000fe20000400000 */
[----:B------:R-:W-:Y:S01]  /*4510*/  F2FP.F16.F32.PACK_AB R24, RZ, R24 ;  /* 0x00000018ff18723e */ /* 0x000fe200000000ff */
[-C--:B------:R-:W-:Y:S01]  /*4520*/  FMUL R30, R30, R56.reuse ;  /* 0x000000381e1e7220 */ /* 0x080fe20000400000 */
[----:B------:R-:W-:Y:S01]  /*4530*/  ISETP.GT.AND P0, PT, R59, 0x88, PT ;  /* 0x000000883b00780c */ /* 0x000fe20003f04270 */
[----:B------:R-:W-:Y:S01]  /*4540*/  @P4 STG.E.U16 desc[UR36][R8.64+0x30], R54 ;  /* 0x0000303608004986 */ /* 0x000fe2000c101524 */
[----:B------:R-:W-:Y:S01]  /*4550*/  F2FP.F16.F32.PACK_AB R25, RZ, R25 ;  /* 0x00000019ff19723e */ /* 0x000fe200000000ff */
[----:B------:R-:W-:Y:S01]  /*4560*/  FMUL R31, R31, R56 ;  /* 0x000000381f1f7220 */ /* 0x000fe20000400000 */
[C---:B------:R-:W-:Y:S01]  /*4570*/  ISETP.GT.AND P4, PT, R3.reuse, 0x8, P2 ;  /* 0x000000080300780c */ /* 0x040fe20001784270 */
[----:B------:R-:W-:Y:S01]  /*4580*/  @P1 STG.E.U16 desc[UR36][R8.64+0x32], R55 ;  /* 0x0000323708001986 */ /* 0x000fe2000c101524 */
[----:B------:R-:W-:Y:S01]  /*4590*/  ISETP.GT.AND P1, PT, R3, RZ, P0 ;  /* 0x000000ff0300720c */ /* 0x000fe20000724270 */
[----:B0-----:R-:W-:Y:S01]  /*45a0*/  IMAD.IADD R7, R13, 0x1, R11 ;  /* 0x000000010d077824 */ /* 0x001fe200078e020b */
[----:B------:R-:W-:Y:S01]  /*45b0*/  F2FP.F16.F32.PACK_AB R26, RZ, R26 ;  /* 0x0000001aff1a723e */ /* 0x000fe200000000ff */
[--C-:B------:R-:W-:Y:S01]  /*45c0*/  @P3 IMAD.MOV.U32 R4, RZ, RZ, R10.reuse ;  /* 0x000000ffff043224 */ /* 0x100fe200078e000a */
[----:B------:R-:W-:Y:S01]  /*45d0*/  F2FP.F16.F32.PACK_AB R27, RZ, R27 ;  /* 0x0000001bff1b723e */ /* 0x000fe200000000ff */
[----:B------:R-:W-:Y:S01]  /*45e0*/  FMUL R32, R32, R56 ;  /* 0x0000003820207220 */ /* 0x000fe20000400000 */
[----:B------:R-:W-:Y:S01]  /*45f0*/  F2FP.F16.F32.PACK_AB R28, RZ, R28 ;  /* 0x0000001cff1c723e */ /* 0x000fe200000000ff */
[-C--:B------:R-:W-:Y:S01]  /*4600*/  FMUL R33, R33, R56.reuse ;  /* 0x0000003821217220 */ /* 0x080fe20000400000 */
[----:B------:R0:W-:Y:S01]  /*4610*/  @P3 STG.E.U16 desc[UR36][R4.64], R24 ;  /* 0x0000001804003986 */ /* 0x0001e2000c101524 */
[----:B------:R-:W-:Y:S01]  /*4620*/  ISETP.GT.AND P3, PT, R3, 0x1, P0 ;  /* 0x000000010300780c */ /* 0x000fe20000764270 */
[-C--:B------:R-:W-:Y:S01]  /*4630*/  FMUL R34, R34, R56.reuse ;  /* 0x0000003822227220 */ /* 0x080fe20000400000 */
[--C-:B------:R-:W-:Y:S01]  /*4640*/  @P4 IMAD.MOV.U32 R6, RZ, RZ, R10.reuse ;  /* 0x000000ffff064224 */ /* 0x100fe200078e000a */
[----:B------:R-:W-:Y:S01]  /*4650*/  F2FP.F16.F32.PACK_AB R29, RZ, R29 ;  /* 0x0000001dff1d723e */ /* 0x000fe200000000ff */
[----:B------:R-:W-:Y:S01]  /*4660*/  FMUL R35, R35, R56 ;  /* 0x0000003823237220 */ /* 0x000fe20000400000 */
[----:B------:R-:W-:Y:S01]  /*4670*/  F2FP.F16.F32.PACK_AB R30, RZ, R30 ;  /* 0x0000001eff1e723e */ /* 0x000fe200000000ff */
[-C--:B------:R-:W-:Y:S01]  /*4680*/  FMUL R36, R36, R56.reuse ;  /* 0x0000003824247220 */ /* 0x080fe20000400000 */
[----:B------:R-:W-:Y:S01]  /*4690*/  F2FP.F16.F32.PACK_AB R31, RZ, R31 ;  /* 0x0000001fff1f723e */ /* 0x000fe200000000ff */
[----:B------:R-:W-:Y:S01]  /*46a0*/  FMUL R37, R37, R56 ;  /* 0x0000003825257220 */ /* 0x000fe20000400000 */
[----:B------:R-:W-:Y:S01]  /*46b0*/  F2FP.F16.F32.PACK_AB R32, RZ, R32 ;  /* 0x00000020ff20723e */ /* 0x000fe200000000ff */
[-C--:B------:R-:W-:Y:S01]  /*46c0*/  FMUL R38, R38, R56.reuse ;  /* 0x0000003826267220 */ /* 0x080fe20000400000 */
[----:B0-----:R-:W-:Y:S01]  /*46d0*/  @P5 IMAD.MOV.U32 R4, RZ, RZ, R10 ;  /* 0x000000ffff045224 */ /* 0x001fe200078e000a */
[----:B------:R-:W-:Y:S01]  /*46e0*/  F2FP.F16.F32.PACK_AB R33, RZ, R33 ;  /* 0x00000021ff21723e */ /* 0x000fe200000000ff */
[----:B------:R-:W-:Y:S01]  /*46f0*/  FMUL R39, R39, R56 ;  /* 0x0000003827277220 */ /* 0x000fe20000400000 */
[----:B------:R-:W-:-:S02]  /*4700*/  F2FP.F16.F32.PACK_AB R34, RZ, R34 ;  /* 0x00000022ff22723e */ /* 0x000fc400000000ff */
[----:B------:R0:W-:Y:S01]  /*4710*/  @P5 STG.E.U16 desc[UR36][R4.64+0x2], R25 ;  /* 0x0000021904005986 */ /* 0x0001e2000c101524 */
[----:B------:R-:W-:Y:S02]  /*4720*/  F2FP.F16.F32.PACK_AB R35, RZ, R35 ;  /* 0x00000023ff23723e */ /* 0x000fe400000000ff */
[----:B------:R-:W-:Y:S02]  /*4730*/  F2FP.F16.F32.PACK_AB R36, RZ, R36 ;  /* 0x00000024ff24723e */ /* 0x000fe400000000ff */
[----:B------:R-:W-:Y:S02]  /*4740*/  F2FP.F16.F32.PACK_AB R37, RZ, R37 ;  /* 0x00000025ff25723e */ /* 0x000fe400000000ff */
[----:B------:R-:W-:Y:S02]  /*4750*/  F2FP.F16.F32.PACK_AB R38, RZ, R38 ;  /* 0x00000026ff26723e */ /* 0x000fe400000000ff */
[----:B------:R-:W-:Y:S02]  /*4760*/  F2FP.F16.F32.PACK_AB R39, RZ, R39 ;  /* 0x00000027ff27723e */ /* 0x000fe400000000ff */
[----:B0-----:R-:W-:-:S05]  /*4770*/  IADD3 R4, P5, R21, R10, RZ ;  /* 0x0000000a15047210 */ /* 0x001fca0007fbe0ff */
[----:B------:R-:W-:Y:S01]  /*4780*/  IMAD.X R5, R15, 0x1, R5, P5 ;  /* 0x000000010f057824 */ /* 0x000fe200028e0605 */
[----:B------:R-:W-:-:S04]  /*4790*/  ISETP.GT.AND P5, PT, R3, 0x9, P0 ;  /* 0x000000090300780c */ /* 0x000fc800007a4270 */
[----:B------:R-:W-:Y:S01]  /*47a0*/  @P1 STG.E.U16 desc[UR36][R4.64], R26 ;  /* 0x0000001a04001986 */ /* 0x000fe2000c101524 */
[----:B------:R-:W-:-:S03]  /*47b0*/  ISETP.GT.AND P1, PT, R3, 0x9, P2 ;  /* 0x000000090300780c */ /* 0x000fc60001724270 */
[----:B------:R0:W-:Y:S01]  /*47c0*/  @P3 STG.E.U16 desc[UR36][R4.64+0x2], R27 ;  /* 0x0000021b04003986 */ /* 0x0001e2000c101524 */
[----:B------:R-:W-:-:S03]  /*47d0*/  ISETP.GT.AND P3, PT, R3, 0x8, P0 ;  /* 0x000000080300780c */ /* 0x000fc60000764270 */
[----:B------:R-:W-:Y:S01]  /*47e0*/  @P4 STG.E.U16 desc[UR36][R6.64+0x10], R28 ;  /* 0x0000101c06004986 */ /* 0x000fe2000c101524 */
[----:B------:R-:W-:-:S05]  /*47f0*/  IADD3 R8, P4, R21, R10, RZ ;  /* 0x0000000a15087210 */ /* 0x000fca0007f9e0ff */
[----:B------:R-:W-:Y:S01]  /*4800*/  IMAD.X R9, R7, 0x1, R15, P4 ;  /* 0x0000000107097824 */ /* 0x000fe200020e060f */
[----:B------:R-:W-:Y:S01]  /*4810*/  ISETP.GT.AND P4, PT, R3, 0x10, P2 ;  /* 0x000000100300780c */ /* 0x000fe20001784270 */
[----:B0-----:R-:W-:Y:S02]  /*4820*/  @P1 IMAD.MOV.U32 R4, RZ, RZ, R10 ;  /* 0x000000ffff041224 */ /* 0x001fe400078e000a */
[----:B------:R-:W-:-:S05]  /*4830*/  @P1 IMAD.MOV.U32 R5, RZ, RZ, R7 ;  /* 0x000000ffff051224 */ /* 0x000fca00078e0007 */
[----:B------:R0:W-:Y:S01]  /*4840*/  @P1 STG.E.U16 desc[UR36][R4.64+0x12], R29 ;  /* 0x0000121d04001986 */ /* 0x0001e2000c101524 */
[----:B------:R-:W-:-:S03]  /*4850*/  ISETP.GT.AND P1, PT, R3, 0x18, P2 ;  /* 0x000000180300780c */ /* 0x000fc60001724270 */
[----:B------:R-:W-:Y:S01]  /*4860*/  @P3 STG.E.U16 desc[UR36][R8.64+0x10], R30 ;  /* 0x0000101e08003986 */ /* 0x000fe2000c101524 */
[C---:B------:R-:W-:Y:S02]  /*4870*/  ISETP.GT.AND P3, PT, R3.reuse, 0x11, P2 ;  /* 0x000000110300780c */ /* 0x040fe40001764270 */
[----:B------:R-:W-:Y:S01]  /*4880*/  ISETP.GT.AND P2, PT, R3, 0x19, P2 ;  /* 0x000000190300780c */ /* 0x000fe20001744270 */
[----:B0-----:R-:W-:Y:S02]  /*4890*/  @P5 IMAD.MOV.U32 R4, RZ, RZ, R8 ;  /* 0x000000ffff045224 */ /* 0x001fe400078e0008 */
[----:B------:R-:W-:-:S04]  /*48a0*/  @P5 IMAD.MOV.U32 R5, RZ, RZ, R9 ;  /* 0x000000ffff055224 */ /* 0x000fc800078e0009 */
[----:B------:R-:W-:Y:S01]  /*48b0*/  @P1 IMAD.MOV.U32 R6, RZ, RZ, R10 ;  /* 0x000000ffff061224 */ /* 0x000fe200078e000a */
[----:B------:R0:W-:Y:S01]  /*48c0*/  @P5 STG.E.U16 desc[UR36][R4.64+0x12], R31 ;  /* 0x0000121f04005986 */ /* 0x0001e2000c101524 */
[----:B------:R-:W-:-:S04]  /*48d0*/  ISETP.GT.AND P5, PT, R3, 0x10, P0 ;  /* 0x000000100300780c */ /* 0x000fc800007a4270 */
[--C-:B------:R-:W-:Y:S02]  /*48e0*/  @P2 IMAD.MOV.U32 R11, RZ, RZ, R7.reuse ;  /* 0x000000ffff0b2224 */ /* 0x100fe400078e0007 */
[----:B0-----:R-:W-:Y:S02]  /*48f0*/  @P4 IMAD.MOV.U32 R4, RZ, RZ, R10 ;  /* 0x000000ffff044224 */ /* 0x001fe400078e000a */
[----:B------:R-:W-:-:S05]  /*4900*/  @P4 IMAD.MOV.U32 R5, RZ, RZ, R7 ;  /* 0x000000ffff054224 */ /* 0x000fca00078e0007 */
[----:B------:R0:W-:Y:S01]  /*4910*/  @P4 STG.E.U16 desc[UR36][R4.64+0x20], R32 ;  /* 0x0000202004004986 */ /* 0x0001e2000c101524 */
[----:B------:R-:W-:Y:S01]  /*4920*/  ISETP.GT.AND P4, PT, R3, 0x11, P0 ;  /* 0x000000110300780c */ /* 0x000fe20000784270 */
[----:B0-----:R-:W-:Y:S02]  /*4930*/  @P3 IMAD.MOV.U32 R4, RZ, RZ, R10 ;  /* 0x000000ffff043224 */ /* 0x001fe400078e000a */
[----:B------:R-:W-:-:S05]  /*4940*/  @P3 IMAD.MOV.U32 R5, RZ, RZ, R7 ;  /* 0x000000ffff053224 */ /* 0x000fca00078e0007 */
[----:B------:R0:W-:Y:S01]  /*4950*/  @P3 STG.E.U16 desc[UR36][R4.64+0x22], R33 ;  /* 0x0000222104003986 */ /* 0x0001e2000c101524 */
[C---:B------:R-:W-:Y:S02]  /*4960*/  ISETP.GT.AND P3, PT, R3.reuse, 0x18, P0 ;  /* 0x000000180300780c */ /* 0x040fe40000764270 */
[----:B------:R-:W-:Y:S01]  /*4970*/  ISETP.GT.AND P0, PT, R3, 0x19, P0 ;  /* 0x000000190300780c */ /* 0x000fe20000704270 */
[----:B0-----:R-:W-:Y:S02]  /*4980*/  @P5 IMAD.MOV.U32 R4, RZ, RZ, R8 ;  /* 0x000000ffff045224 */ /* 0x001fe400078e0008 */
[----:B------:R-:W-:-:S05]  /*4990*/  @P5 IMAD.MOV.U32 R5, RZ, RZ, R9 ;  /* 0x000000ffff055224 */ /* 0x000fca00078e0009 */
[----:B------:R0:W-:Y:S02]  /*49a0*/  @P5 STG.E.U16 desc[UR36][R4.64+0x20], R34 ;  /* 0x0000202204005986 */ /* 0x0001e4000c101524 */
[----:B0-----:R-:W-:Y:S02]  /*49b0*/  @P4 IMAD.MOV.U32 R4, RZ, RZ, R8 ;  /* 0x000000ffff044224 */ /* 0x001fe400078e0008 */
[----:B------:R-:W-:-:S05]  /*49c0*/  @P4 IMAD.MOV.U32 R5, RZ, RZ, R9 ;  /* 0x000000ffff054224 */ /* 0x000fca00078e0009 */
[----:B------:R0:W-:Y:S04]  /*49d0*/  @P4 STG.E.U16 desc[UR36][R4.64+0x22], R35 ;  /* 0x0000222304004986 */ /* 0x0001e8000c101524 */
[----:B------:R1:W-:Y:S04]  /*49e0*/  @P1 STG.E.U16 desc[UR36][R6.64+0x30], R36 ;  /* 0x0000302406001986 */ /* 0x0003e8000c101524 */
[----:B------:R1:W-:Y:S01]  /*49f0*/  @P2 STG.E.U16 desc[UR36][R10.64+0x32], R37 ;  /* 0x000032250a002986 */ /* 0x0003e2000c101524 */
[----:B0-----:R-:W-:Y:S02]  /*4a00*/  @P3 IMAD.MOV.U32 R4, RZ, RZ, R8 ;  /* 0x000000ffff043224 */ /* 0x001fe400078e0008 */
[----:B------:R-:W-:-:S05]  /*4a10*/  @P3 IMAD.MOV.U32 R5, RZ, RZ, R9 ;  /* 0x000000ffff053224 */ /* 0x000fca00078e0009 */
[----:B------:R1:W-:Y:S04]  /*4a20*/  @P3 STG.E.U16 desc[UR36][R4.64+0x30], R38 ;  /* 0x0000302604003986 */ /* 0x0003e8000c101524 */
[----:B------:R1:W-:Y:S02]  /*4a30*/  @P0 STG.E.U16 desc[UR36][R8.64+0x32], R39 ;  /* 0x0000322708000986 */ /* 0x0003e4000c101524 */
.L_x_93:
[----:B------:R-:W-:Y:S05]  /*4a40*/  BSYNC B0 ;  /* 0x0000000000007941 */ /* 0x000fea0003800000 */
.L_x_33:
[----:B------:R-:W-:Y:S01]  /*4a50*/  ULDC UR4, c[0x0][0xc] ;  /* 0x0000030000047ab9 */ /* 0x000fe20000000800 */
[----:B------:R-:W-:Y:S01]  /*4a60*/  ULDC UR5, c[0x0][0x10] ;  /* 0x0000040000057ab9 */ /* 0x000fe20000000800 */
[----:B------:R-:W2:Y:S01]  /*4a70*/  LDC R3, c[0x0][0x14] ;  /* 0x00000500ff037b82 */ /* 0x000ea20000000800 */
[----:B------:R-:W-:Y:S01]  /*4a80*/  UIMAD.WIDE.U32 UR4, UR4, UR5, URZ ;  /* 0x00000005040472a5 */ /* 0x000fe2000f8e003f */
[----:B------:R-:W-:Y:S02]  /*4a90*/  IMAD.MOV.U32 R60, RZ, RZ, -0x1 ;  /* 0xffffffffff3c7424 */ /* 0x000fe400078e00ff */
[----:B------:R-:W-:-:S03]  /*4aa0*/  IMAD.MOV.U32 R57, RZ, RZ, -0x1 ;  /* 0xffffffffff397424 */ /* 0x000fc600078e00ff */
[----:B--2---:R-:W-:-:S04]  /*4ab0*/  IMAD.WIDE.U32 R16, R3, UR4, R16 ;  /* 0x0000000403107c25 */ /* 0x004fc8000f8e0010 */
[----:B------:R-:W-:Y:S01]  /*4ac0*/  IMAD R3, R3, UR5, RZ ;  /* 0x0000000503037c24 */ /* 0x000fe2000f8e02ff */
[----:B------:R-:W-:Y:S02]  /*4ad0*/  ULDC.64 UR4, c[0x0][0x650] ;  /* 0x0001940000047ab9 */ /* 0x000fe40000000a00 */
[----:B------:R-:W-:Y:S01]  /*4ae0*/  ISETP.GE.U32.AND P0, PT, R16, UR4, PT ;  /* 0x0000000410007c0c */ /* 0x000fe2000bf06070 */
[--C-:B------:R-:W-:Y:S01]  /*4af0*/  IMAD.IADD R17, R17, 0x1, R3.reuse ;  /* 0x0000000111117824 */ /* 0x100fe200078e0203 */
[----:B------:R-:W-:-:S04]  /*4b00*/  PRMT R3, RZ, 0x7610, R3 ;  /* 0x00007610ff037816 */ /* 0x000fc80000000003 */
[----:B------:R-:W-:-:S13]  /*4b10*/  ISETP.GE.U32.AND.EX P0, PT, R17, UR5, PT, P0 ;  /* 0x0000000511007c0c */ /* 0x000fda000bf06100 */
[----:B------:R-:W-:Y:S05]  /*4b20*/  @P0 BRA `(.L_x_94) ;  /* 0x0000000400640947 */ /* 0x000fea0003800000 */
[----:B------:R-:W2:Y:S01]  /*4b30*/  S2R R12, SR_CTAID.X ;  /* 0x00000000000c7919 */ /* 0x000ea20000002500 */
[----:B01----:R-:W0:Y:S01]  /*4b40*/  LDC.64 R10, c[0x0][0x628] ;  /* 0x00018a00ff0a7b82 */ /* 0x003e220000000a00 */
[----:B------:R-:W-:Y:S01]  /*4b50*/  ULDC UR4, c[0x0][0x150] ;  /* 0x0000540000047ab9 */ /* 0x000fe20000000800 */
[----:B---3--:R-:W-:Y:S01]  /*4b60*/  IMAD.MOV.U32 R8, RZ, RZ, R16 ;  /* 0x000000ffff087224 */ /* 0x008fe200078e0010 */
[----:B------:R-:W1:Y:S01]  /*4b70*/  S2R R24, SR_CTAID.Y ;  /* 0x0000000000187919 */ /* 0x000e620000002600 */
[----:B------:R-:W-:-:S04]  /*4b80*/  IMAD.MOV.U32 R9, RZ, RZ, R17 ;  /* 0x000000ffff097224 */ /* 0x000fc800078e0011 */
[----:B------:R-:W3:Y:S08]  /*4b90*/  LDC R21, c[0x0][0x144] ;  /* 0x00005100ff157b82 */ /* 0x000ef00000000800 */
[----:B------:R-:W1:Y:S08]  /*4ba0*/  LDC R0, c[0x0][0x630] ;  /* 0x00018c00ff007b82 */ /* 0x000e700000000800 */
[----:B------:R-:W1:Y:S01]  /*4bb0*/  LDC.64 R14, c[0x0][0x620] ;  /* 0x00018800ff0e7b82 */ /* 0x000e620000000a00 */
[----:B0-----:R-:W-:-:S04]  /*4bc0*/  ISETP.NE.U32.AND P0, PT, R10, RZ, PT ;  /* 0x000000ff0a00720c */ /* 0x001fc80003f05070 */
[----:B------:R-:W-:Y:S02]  /*4bd0*/  ISETP.NE.AND.EX P0, PT, R11, RZ, PT, P0 ;  /* 0x000000ff0b00720c */ /* 0x000fe40003f05300 */
[----:B--2---:R-:W-:-:S05]  /*4be0*/  I2FP.F32.U32 R3, R12 ;  /* 0x0000000c00037245 */ /* 0x004fca0000201000 */
[----:B------:R-:W-:-:S04]  /*4bf0*/  FMUL R3, R3, UR4 ;  /* 0x0000000403037c20 */ /* 0x000fc80008400000 */
[----:B------:R0:W2:Y:S02]  /*4c00*/  F2I.U32.TRUNC.NTZ R20, R3 ;  /* 0x0000000300147305 */ /* 0x0000a4000020f000 */
[----:B---3--:R-:W-:Y:S05]  /*4c10*/  @!P0 BRA `(.L_x_95) ;  /* 0x0000000000288947 */ /* 0x008fea0003800000 */
[----:B0-----:R-:W0:Y:S02]  /*4c20*/  LDC R3, c[0x0][0x634] ;  /* 0x00018d00ff037b82 */ /* 0x001e240000000800 */
[----:B0-----:R-:W-:-:S05]  /*4c30*/  IADD3 R3, P0, R16, R3, RZ ;  /* 0x0000000310037210 */ /* 0x001fca0007f1e0ff */
[----:B------:R-:W-:-:S04]  /*4c40*/  IMAD.X R13, RZ, RZ, R17, P0 ;  /* 0x000000ffff0d7224 */ /* 0x000fc800000e0611 */
[----:B------:R-:W-:-:S04]  /*4c50*/  IMAD.WIDE.U32 R4, R13, R10, RZ ;  /* 0x0000000a0d047225 */ /* 0x000fc800078e00ff */
[----:B----4-:R-:W-:-:S04]  /*4c60*/  IMAD.WIDE.U32 R6, P0, R3, R11, R4 ;  /* 0x0000000b03067225 */ /* 0x010fc80007800004 */
[----:B------:R-:W-:-:S04]  /*4c70*/  IMAD.WIDE.U32 R4, R3, R10, RZ ;  /* 0x0000000a03047225 */ /* 0x000fc800078e00ff */
[----:B------:R-:W-:Y:S01]  /*4c80*/  IMAD.X R9, RZ, RZ, RZ, P0 ;  /* 0x000000ffff097224 */ /* 0x000fe200000e06ff */
[----:B------:R-:W-:Y:S01]  /*4c90*/  IADD3 RZ, P0, R5, R6, RZ ;  /* 0x0000000605ff7210 */ /* 0x000fe20007f1e0ff */
[----:B------:R-:W-:-:S04]  /*4ca0*/  IMAD.MOV.U32 R8, RZ, RZ, R7 ;  /* 0x000000ffff087224 */ /* 0x000fc800078e0007 */
[----:B------:R-:W-:-:S08]  /*4cb0*/  IMAD.WIDE.U32.X R8, R13, R11, R8, P0 ;  /* 0x0000000b0d087225 */ /* 0x000fd000000e0408 */
.L_x_95:
[----:B------:R-:W3:Y:S01]  /*4cc0*/  LDC.64 R28, c[0x0][0x640] ;  /* 0x00019000ff1c7b82 */ /* 0x000ee20000000a00 */
[-CC-:B-1----:R-:W-:Y:S01]  /*4cd0*/  SHF.R.U64 R57, R8, R0.reuse, R9.reuse ;  /* 0x0000000008397219 */ /* 0x182fe20000001209 */
[----:B--2---:R-:W-:Y:S01]  /*4ce0*/  IMAD.MOV R20, RZ, RZ, -R20 ;  /* 0x000000ffff147224 */ /* 0x004fe200078e0a14 */
[----:B------:R-:W-:Y:S01]  /*4cf0*/  SHF.R.U32.HI R0, RZ, R0, R9 ;  /* 0x00000000ff007219 */ /* 0x000fe20000011609 */
[----:B------:R-:W-:Y:S01]  /*4d00*/  ULDC UR4, c[0x0][0x154] ;  /* 0x0000550000047ab9 */ /* 0x000fe20000000800 */
[----:B0-----:R-:W-:Y:S01]  /*4d10*/  IADD3 R3, P0, RZ, -R57, RZ ;  /* 0x80000039ff037210 */ /* 0x001fe20007f1e0ff */
[----:B------:R-:W-:Y:S02]  /*4d20*/  IMAD R21, R21, R20, R12 ;  /* 0x0000001415157224 */ /* 0x000fe400078e020c */
[----:B----4-:R-:W0:Y:S01]  /*4d30*/  LDC R6, c[0x0][0x618] ;  /* 0x00018600ff067b82 */ /* 0x010e220000000800 */
[----:B------:R-:W-:Y:S02]  /*4d40*/  IMAD.MOV.U32 R7, RZ, RZ, 0x1 ;  /* 0x00000001ff077424 */ /* 0x000fe400078e00ff */
[----:B------:R-:W-:-:S04]  /*4d50*/  IMAD.X R5, RZ, RZ, ~R0, P0 ;  /* 0x000000ffff057224 */ /* 0x000fc800000e0e00 */
[-C--:B------:R-:W-:Y:S01]  /*4d60*/  IMAD R0, R5, R14.reuse, RZ ;  /* 0x0000000e05007224 */ /* 0x080fe200078e02ff */
[----:B------:R-:W1:Y:S01]  /*4d70*/  LDC R8, c[0x0][0x608] ;  /* 0x00018200ff087b82 */ /* 0x000e620000000800 */
[----:B------:R-:W-:-:S04]  /*4d80*/  IMAD.WIDE.U32 R4, R3, R14, R16 ;  /* 0x0000000e03047225 */ /* 0x000fc800078e0010 */
[----:B------:R-:W-:Y:S01]  /*4d90*/  IMAD R3, R3, R15, R0 ;  /* 0x0000000f03037224 */ /* 0x000fe200078e0200 */
[----:B------:R-:W-:Y:S02]  /*4da0*/  I2FP.F32.U32 R0, R24 ;  /* 0x0000001800007245 */ /* 0x000fe40000201000 */
[----:B------:R-:W2:Y:S01]  /*4db0*/  LDC R26, c[0x0][0x658] ;  /* 0x00019600ff1a7b82 */ /* 0x000ea20000000800 */
[----:B------:R-:W-:Y:S01]  /*4dc0*/  IMAD.IADD R3, R5, 0x1, R3 ;  /* 0x0000000105037824 */ /* 0x000fe200078e0203 */
[----:B---3--:R-:W-:Y:S01]  /*4dd0*/  ISETP.NE.U32.AND P0, PT, R28, RZ, PT ;  /* 0x000000ff1c00720c */ /* 0x008fe20003f05070 */
[----:B------:R-:W-:Y:S01]  /*4de0*/  FMUL R0, R0, UR4 ;  /* 0x0000000400007c20 */ /* 0x000fe20008400000 */
[----:B------:R-:W-:Y:S02]  /*4df0*/  IMAD.MOV.U32 R5, RZ, RZ, -0x1 ;  /* 0xffffffffff057424 */ /* 0x000fe400078e00ff */
[----:B------:R-:W-:Y:S01]  /*4e00*/  ISETP.NE.AND.EX P0, PT, R29, RZ, PT, P0 ;  /* 0x000000ff1d00720c */ /* 0x000fe20003f05300 */
[----:B------:R3:W4:Y:S01]  /*4e10*/  F2I.U32.TRUNC.NTZ R13, R0 ;  /* 0x00000000000d7305 */ /* 0x000722000020f000 */
[----:B------:R-:W3:Y:S01]  /*4e20*/  LDC R15, c[0x0][0x148] ;  /* 0x00005200ff0f7b82 */ /* 0x000ee20000000800 */
[----:B0-----:R-:W-:-:S02]  /*4e30*/  SHF.R.U64 R12, R4, R6, R3 ;  /* 0x00000006040c7219 */ /* 0x001fc40000001203 */
[----:B------:R-:W-:-:S05]  /*4e40*/  SHF.R.U32.HI R3, RZ, R6, R3 ;  /* 0x00000006ff037219 */ /* 0x000fca0000011603 */
[----:B------:R-:W0:Y:S01]  /*4e50*/  LDC R20, c[0x0][0x600] ;  /* 0x00018000ff147b82 */ /* 0x000e220000000800 */
[-CC-:B-1----:R-:W-:Y:S02]  /*4e60*/  SHF.R.U64 R10, R12, R8.reuse, R3.reuse ;  /* 0x000000080c0a7219 */ /* 0x182fe40000001203 */
[----:B------:R-:W-:-:S05]  /*4e70*/  SHF.R.U32.HI R3, RZ, R8, R3 ;  /* 0x00000008ff037219 */ /* 0x000fca0000011603 */
[----:B------:R-:W1:Y:S01]  /*4e80*/  LDC R27, c[0x0][0x648] ;  /* 0x00019200ff1b7b82 */ /* 0x000e620000000800 */
[-C--:B--2---:R-:W-:Y:S02]  /*4e90*/  SHF.L.U32 R4, R5, R26.reuse, RZ ;  /* 0x0000001a05047219 */ /* 0x084fe400000006ff */
[-CC-:B------:R-:W-:Y:S02]  /*4ea0*/  SHF.R.U64 R14, R10, R26.reuse, R3.reuse ;  /* 0x0000001a0a0e7219 */ /* 0x180fe40000001203 */
[----:B------:R-:W-:Y:S02]  /*4eb0*/  SHF.R.U32.HI R5, RZ, R26, R3 ;  /* 0x0000001aff057219 */ /* 0x000fe40000011603 */
[----:B------:R-:W-:Y:S01]  /*4ec0*/  LOP3.LUT R25, RZ, R4, RZ, 0x33, !PT ;  /* 0x00000004ff197212 */ /* 0x000fe200078e33ff */
[----:B------:R-:W2:Y:S01]  /*4ed0*/  LDC R30, c[0x0][0x638] ;  /* 0x00018e00ff1e7b82 */ /* 0x000ea20000000800 */
[----:B------:R-:W-:Y:S01]  /*4ee0*/  SHF.L.U32 R26, R7, R26, RZ ;  /* 0x0000001a071a7219 */ /* 0x000fe200000006ff */
[----:B------:R-:W-:-:S06]  /*4ef0*/  IMAD.MOV.U32 R4, RZ, RZ, R14 ;  /* 0x000000ffff047224 */ /* 0x000fcc00078e000e */
[----:B------:R-:W0:Y:S01]  /*4f00*/  LDC R31, c[0x0][0x610] ;  /* 0x00018400ff1f7b82 */ /* 0x000e220000000800 */
[----:B----4-:R-:W-:Y:S05]  /*4f10*/  @!P0 BRA `(.L_x_96) ;  /* 0x0000000000288947 */ /* 0x010fea0003800000 */
        /* <DEDUP_REMOVED lines=10> */
.L_x_96:
[----:B------:R-:W-:Y:S01]  /*4fc0*/  ISETP.NE.AND P0, PT, R2, 0x1, PT ;  /* 0x000000010200780c */ /* 0x000fe20003f05270 */
[----:B0-----:R-:W-:Y:S01]  /*4fd0*/  VIADD R7, R20, 0xffffffff ;  /* 0xffffffff14077836 */ /* 0x001fe20000000000 */
[----:B-1-3--:R-:W-:Y:S01]  /*4fe0*/  SHF.R.U64 R0, R4, R27, R5 ;  /* 0x0000001b04007219 */ /* 0x00afe20000001205 */
[----:B------:R-:W-:Y:S01]  /*4ff0*/  IMAD.MOV R13, RZ, RZ, -R13 ;  /* 0x000000ffff0d7224 */ /* 0x000fe200078e0a0d */
[----:B------:R-:W-:Y:S01]  /*5000*/  LOP3.LUT R5, R10, R25, RZ, 0xc0, !PT ;  /* 0x000000190a057212 */ /* 0x000fe200078ec0ff */
[----:B------:R-:W-:Y:S01]  /*5010*/  IMAD.MOV.U32 R4, RZ, RZ, 0x1 ;  /* 0x00000001ff047424 */ /* 0x000fe200078e00ff */
[----:B------:R-:W-:Y:S01]  /*5020*/  LOP3.LUT R12, R12, R7, RZ, 0xc0, !PT ;  /* 0x000000070c0c7212 */ /* 0x000fe200078ec0ff */
[----:B------:R-:W-:Y:S02]  /*5030*/  IMAD.MOV R3, RZ, RZ, -R0 ;  /* 0x000000ffff037224 */ /* 0x000fe400078e0a00 */
[----:B------:R-:W-:Y:S02]  /*5040*/  IMAD R0, R26, R0, R5 ;  /* 0x000000001a007224 */ /* 0x000fe400078e0205 */
[----:B--2---:R-:W-:-:S02]  /*5050*/  IMAD R3, R3, R30, R14 ;  /* 0x0000001e03037224 */ /* 0x004fc400078e020e */
[----:B------:R-:W-:Y:S02]  /*5060*/  @P0 IMAD R21, R15, R13, R24 ;  /* 0x0000000d0f150224 */ /* 0x000fe400078e0218 */
[----:B------:R-:W-:Y:S01]  /*5070*/  IMAD R5, R3, R20, R12 ;  /* 0x0000001403057224 */ /* 0x000fe200078e020c */
[----:B------:R-:W-:Y:S01]  /*5080*/  PRMT R3, R4, 0x7610, R3 ;  /* 0x0000761004037816 */ /* 0x000fe20000000003 */
[----:B------:R-:W-:-:S05]  /*5090*/  IMAD R0, R0, R31, R21 ;  /* 0x0000001f00007224 */ /* 0x000fca00078e0215 */
[----:B------:R-:W-:Y:S02]  /*50a0*/  SEL R60, R5, R0, !P0 ;  /* 0x00000000053c7207 */ /* 0x000fe40004000000 */
[----:B------:R-:W-:-:S07]  /*50b0*/  SEL R0, R0, R5, !P0 ;  /* 0x0000000500007207 */ /* 0x000fce0004000000 */
.L_x_94:
[----:B------:R-:W-:Y:S01]  /*50c0*/  LOP3.LUT P0, RZ, R3, 0xff, RZ, 0xc0, !PT ;  /* 0x000000ff03ff7812 */ /* 0x000fe2000780c0ff */
[----:B------:R-:W-:-:S12]  /*50d0*/  IMAD.MOV.U32 R61, RZ, RZ, R0 ;  /* 0x000000ffff3d7224 */ /* 0x000fd800078e0000 */
[----:B------:R-:W-:Y:S05]  /*50e0*/  @P0 BRA `(.L_x_97) ;  /* 0xffffffc0006c0947 */ /* 0x000fea000383ffff */
[----:B------:R-:W-:Y:S05]  /*50f0*/  EXIT ;  /* 0x000000000000794d */ /* 0x000fea0003800000 */
.L_x_8:
[----:B0-----:R-:W-:Y:S01]  /*5100*/  ULDC.64 UR4, c[0x0][0x650] ;  /* 0x0001940000047ab9 */ /* 0x001fe20000000a00 */
        /* <DEDUP_REMOVED lines=25> */
.L_x_99:
[----:B------:R-:W0:Y:S01]  /*52a0*/  LDC.64 R28, c[0x0][0x640] ;  /* 0x00019000ff1c7b82 */ /* 0x000e220000000a00 */
[-CC-:B------:R-:W-:Y:S01]  /*52b0*/  SHF.R.U64 R22, R12, R6.reuse, R13.reuse ;  /* 0x000000060c167219 */ /* 0x180fe2000000120d */
[----:B------:R-:W-:Y:S01]  /*52c0*/  IMAD.MOV.U32 R30, RZ, RZ, 0x1 ;  /* 0x00000001ff1e7424 */ /* 0x000fe200078e00ff */
[----:B------:R-:W-:Y:S02]  /*52d0*/  SHF.R.U32.HI R6, RZ, R6, R13 ;  /* 0x00000006ff067219 */ /* 0x000fe4000001160d */
        /* <DEDUP_REMOVED lines=8> */
[----:B------:R-:W-:Y:S01]  /*5360*/  IMAD.IADD R9, R9, 0x1, R11 ;  /* 0x0000000109097824 */ /* 0x000fe200078e020b */
[----:B0-----:R-:W-:-:S04]  /*5370*/  ISETP.NE.U32.AND P0, PT, R28, RZ, PT ;  /* 0x000000ff1c00720c */ /* 0x001fc80003f05070 */
[----:B------:R-:W-:Y:S02]  /*5380*/  ISETP.NE.AND.EX P0, PT, R29, RZ, PT, P0 ;  /* 0x000000ff1d00720c */ /* 0x000fe40003f05300 */
[----:B------:R-:W0:Y:S01]  /*5390*/  LDC R20, c[0x0][0x600] ;  /* 0x00018000ff147b82 */ /* 0x000e220000000800 */
[-CC-:B-1----:R-:W-:Y:S01]  /*53a0*/  SHF.R.U64 R14, R8, R10.reuse, R9.reuse ;  /* 0x0000000a080e7219 */ /* 0x182fe20000001209 */
[----:B------:R-:W-:Y:S01]  /*53b0*/  IMAD.MOV.U32 R8, RZ, RZ, -0x1 ;  /* 0xffffffffff087424 */ /* 0x000fe200078e00ff */
[----:B------:R-:W-:-:S05]  /*53c0*/  SHF.R.U32.HI R9, RZ, R10, R9 ;  /* 0x0000000aff097219 */ /* 0x000fca0000011609 */
[----:B------:R-:W1:Y:S01]  /*53d0*/  LDC R26, c[0x0][0x648] ;  /* 0x00019200ff1a7b82 */ /* 0x000e620000000800 */
[-CC-:B--2---:R-:W-:Y:S02]  /*53e0*/  SHF.R.U64 R21, R14, R12.reuse, R9.reuse ;  /* 0x0000000c0e157219 */ /* 0x184fe40000001209 */
[----:B------:R-:W-:-:S05]  /*53f0*/  SHF.R.U32.HI R6, RZ, R12, R9 ;  /* 0x0000000cff067219 */ /* 0x000fca0000011609 */
[----:B------:R-:W2:Y:S01]  /*5400*/  LDC R27, c[0x0][0x638] ;  /* 0x00018e00ff1b7b82 */ /* 0x000ea20000000800 */
[-C--:B---3--:R-:W-:Y:S02]  /*5410*/  SHF.L.U32 R8, R8, R25.reuse, RZ ;  /* 0x0000001908087219 */ /* 0x088fe400000006ff */
[-CC-:B------:R-:W-:Y:S02]  /*5420*/  SHF.R.U64 R23, R21, R25.reuse, R6.reuse ;  /* 0x0000001915177219 */ /* 0x180fe40000001206 */
[----:B------:R-:W-:Y:S02]  /*5430*/  LOP3.LUT R32, RZ, R8, RZ, 0x33, !PT ;  /* 0x00000008ff207212 */ /* 0x000fe400078e33ff */
[----:B------:R-:W-:Y:S01]  /*5440*/  SHF.R.U32.HI R9, RZ, R25, R6 ;  /* 0x00000019ff097219 */ /* 0x000fe20000011606 */
[----:B------:R-:W3:Y:S01]  /*5450*/  LDC R31, c[0x0][0x610] ;  /* 0x00018400ff1f7b82 */ /* 0x000ee20000000800 */
[----:B------:R-:W-:Y:S01]  /*5460*/  IMAD.MOV.U32 R8, RZ, RZ, R23 ;  /* 0x000000ffff087224 */ /* 0x000fe200078e0017 */
[----:B------:R-:W-:Y:S06]  /*5470*/  @!P0 BRA `(.L_x_100) ;  /* 0x0000000000288947 */ /* 0x000fec0003800000 */
        /* <DEDUP_REMOVED lines=10> */
.L_x_100:
[----:B------:R-:W-:Y:S02]  /*5520*/  ISETP.NE.AND P0, PT, R2, 0x1, PT ;  /* 0x000000010200780c */ /* 0x000fe40003f05270 */
[----:B-1----:R-:W-:Y:S01]  /*5530*/  SHF.R.U64 R6, R8, R26, R9 ;  /* 0x0000001a08067219 */ /* 0x002fe20000001209 */
[----:B0-----:R-:W-:Y:S01]  /*5540*/  VIADD R9, R20, 0xffffffff ;  /* 0xffffffff14097836 */ /* 0x001fe20000000000 */
[----:B------:R-:W-:Y:S02]  /*5550*/  SHF.L.U32 R30, R30, R25, RZ ;  /* 0x000000191e1e7219 */ /* 0x000fe400000006ff */
[----:B------:R-:W-:Y:S01]  /*5560*/  LOP3.LUT R5, R21, R32, RZ, 0xc0, !PT ;  /* 0x0000002015057212 */ /* 0x000fe200078ec0ff */
[----:B------:R-:W-:-:S04]  /*5570*/  IMAD.MOV R8, RZ, RZ, -R6 ;  /* 0x000000ffff087224 */ /* 0x000fc800078e0a06 */
[----:B------:R-:W-:Y:S01]  /*5580*/  IMAD R6, R30, R6, R5 ;  /* 0x000000061e067224 */ /* 0x000fe200078e0205 */
[----:B------:R-:W-:Y:S01]  /*5590*/  LOP3.LUT R5, R14, R9, RZ, 0xc0, !PT ;  /* 0x000000090e057212 */ /* 0x000fe200078ec0ff */
[----:B------:R-:W-:Y:S02]  /*55a0*/  @P0 IMAD R3, R7, R24, R4 ;  /* 0x0000001807030224 */ /* 0x000fe400078e0204 */
[----:B--2---:R-:W-:Y:S02]  /*55b0*/  IMAD R4, R8, R27, R23 ;  /* 0x0000001b08047224 */ /* 0x004fe400078e0217 */
[----:B---3--:R-:W-:Y:S02]  /*55c0*/  IMAD R3, R6, R31, R3 ;  /* 0x0000001f06037224 */ /* 0x008fe400078e0203 */
[----:B------:R-:W-:Y:S02]  /*55d0*/  IMAD R4, R4, R20, R5 ;  /* 0x0000001404047224 */ /* 0x000fe400078e0205 */
[----:B------:R-:W-:-:S02]  /*55e0*/  IMAD.MOV.U32 R8, RZ, RZ, 0x1 ;  /* 0x00000001ff087424 */ /* 0x000fc400078e00ff */
[----:B------:R-:W-:Y:S01]  /*55f0*/  IMAD.MOV.U32 R6, RZ, RZ, R22 ;  /* 0x000000ffff067224 */ /* 0x000fe200078e0016 */
[----:B------:R-:W-:Y:S02]  /*5600*/  SEL R21, R4, R3, !P0 ;  /* 0x0000000304157207 */ /* 0x000fe40004000000 */
[----:B------:R-:W-:-:S07]  /*5610*/  SEL R20, R3, R4, !P0 ;  /* 0x0000000403147207 */ /* 0x000fce0004000000 */
.L_x_98:
[----:B------:R-:W-:-:S08]  /*5620*/  NOP ;  /* 0x0000000000007918 */ /* 0x000fd00000000000 */
[----:B------:R-:W0:-:S00]  /*5630*/  USETMAXREG.DEALLOC.CTAPOOL 0x28 ;  /* 0x00000028000079c8 */ /* 0x000e0000080e0500 */
[----:B0-----:R-:W-:-:S13]  /*5640*/  ISETP.NE.AND P0, PT, R0, RZ, PT ;  /* 0x000000ff0000720c */ /* 0x001fda0003f05270 */
[----:B------:R-:W-:Y:S05]  /*5650*/  @P0 EXIT ;  /* 0x000000000000094d */ /* 0x000fea0003800000 */
[----:B------:R-:W-:Y:S01]  /*5660*/  LOP3.LUT P0, RZ, R8, 0xff, RZ, 0xc0, !PT ;  /* 0x000000ff08ff7812 */ /* 0x000fe2000780c0ff */
[----:B------:R-:W-:Y:S02]  /*5670*/  IMAD.MOV.U32 R0, RZ, RZ, 0x1 ;  /* 0x00000001ff007424 */ /* 0x000fe400078e00ff */
[----:B------:R-:W-:-:S10]  /*5680*/  IMAD.MOV.U32 R3, RZ, RZ, RZ ;  /* 0x000000ffff037224 */ /* 0x000fd400078e00ff */
[----:B------:R-:W-:Y:S05]  /*5690*/  @!P0 BRA `(.L_x_101) ;  /* 0x0000000c00488947 */ /* 0x000fea0003800000 */
[----:B------:R-:W0:Y:S01]  /*56a0*/  LDC R0, c[0x0][0x28c] ;  /* 0x0000a300ff007b82 */ /* 0x000e220000000800 */
[----:B------:R-:W1:Y:S01]  /*56b0*/  S2R R11, SR_CgaCtaId ;  /* 0x00000000000b7919 */ /* 0x000e620000008800 */
[----:B------:R-:W-:Y:S01]  /*56c0*/  ULDC UR5, c[0x0][0x600] ;  /* 0x0001800000057ab9 */ /* 0x000fe20000000800 */
[----:B------:R-:W-:Y:S01]  /*56d0*/  ULDC UR4, c[0x0][0xc] ;  /* 0x0000030000047ab9 */ /* 0x000fe20000000800 */
[----:B------:R-:W-:Y:S01]  /*56e0*/  UIADD3 UR16, UR5, -0x1, URZ ;  /* 0xffffffff05107890 */ /* 0x000fe2000fffe03f */
[----:B------:R-:W-:Y:S01]  /*56f0*/  BSSY B0, `(.L_x_101) ;  /* 0x00000cc000007945 */ /* 0x000fe20003800000 */
[----:B------:R-:W-:Y:S01]  /*5700*/  ULDC UR6, c[0x0][0x658] ;  /* 0x0001960000067ab9 */ /* 0x000fe20000000800 */
[----:B------:R-:W-:Y:S01]  /*5710*/  ULDC UR5, c[0x0][0x10] ;  /* 0x0000040000057ab9 */ /* 0x000fe20000000800 */
[----:B------:R-:W-:Y:S01]  /*5720*/  UMOV UR7, 0xffffffff ;  /* 0xffffffff00077882 */ /* 0x000fe20000000000 */
[----:B------:R-:W-:Y:S01]  /*5730*/  UMOV UR8, 0x1 ;  /* 0x0000000100087882 */ /* 0x000fe20000000000 */
[----:B------:R-:W-:Y:S01]  /*5740*/  UIMAD.WIDE.U32 UR4, UR4, UR5, URZ ;  /* 0x00000005040472a5 */ /* 0x000fe2000f8e003f */
[----:B------:R-:W-:Y:S01]  /*5750*/  IMAD.MOV.U32 R9, RZ, RZ, 0x1 ;  /* 0x00000001ff097424 */ /* 0x000fe200078e00ff */
[----:B------:R-:W-:Y:S01]  /*5760*/  USHF.L.U32 UR7, UR7, UR6, URZ ;  /* 0x0000000607077299 */ /* 0x000fe2000800063f */
[----:B------:R-:W-:Y:S01]  /*5770*/  LOP3.LUT R13, R19, 0x2, RZ, 0xfc, !PT ;  /* 0x00000002130d7812 */ /* 0x000fe200078efcff */
[----:B------:R-:W-:-:S02]  /*5780*/  USHF.L.U32 UR18, UR8, UR6, URZ ;  /* 0x0000000608127299 */ /* 0x000fc4000800063f */
[----:B------:R-:W-:Y:S01]  /*5790*/  ULOP3.LUT UR17, URZ, UR7, URZ, 0x33, !UPT ;  /* 0x000000073f117292 */ /* 0x000fe2000f8e333f */
[----:B------:R-:W-:Y:S01]  /*57a0*/  ULDC UR6, c[0x0][0x14] ;  /* 0x0000050000067ab9 */ /* 0x000fe20000000800 */
[----:B------:R-:W-:Y:S01]  /*57b0*/  ULDC.64 UR22, c[0x0][0x198] ;  /* 0x0000660000167ab9 */ /* 0x000fe20000000a00 */
[----:B------:R-:W-:Y:S02]  /*57c0*/  UIMAD.WIDE.U32 UR20, UR4, UR6, URZ ;  /* 0x00000006041472a5 */ /* 0x000fe4000f8e003f */
[----:B------:R-:W-:Y:S01]  /*57d0*/  UIMAD UR13, UR5, UR6, URZ ;  /* 0x00000006050d72a4 */ /* 0x000fe2000f8e023f */
[----:B0-----:R-:W-:-:S03]  /*57e0*/  VIADD R0, R0, 0x3f ;  /* 0x0000003f00007836 */ /* 0x001fc60000000000 */
[----:B------:R-:W-:Y:S02]  /*57f0*/  UIADD3 UR13, UR21, UR13, URZ ;  /* 0x0000000d150d7290 */ /* 0x000fe4000fffe03f */
[----:B------:R-:W-:-:S04]  /*5800*/  SHF.R.S32.HI R3, RZ, 0x1f, R0 ;  /* 0x0000001fff037819 */ /* 0x000fc80000011400 */
[----:B------:R-:W-:Y:S01]  /*5810*/  LEA.HI R8, R3, R0, RZ, 0x6 ;  /* 0x0000000003087211 */ /* 0x000fe200078f30ff */
[C---:B-1----:R-:W-:Y:S02]  /*5820*/  IMAD.SHL.U32 R10, R11.reuse, 0x10, RZ ;  /* 0x000000100b0a7824 */ /* 0x042fe400078e00ff */
[----:B------:R-:W-:Y:S01]  /*5830*/  IMAD.SHL.U32 R11, R11, 0x400, RZ ;  /* 0x000004000b0b7824 */ /* 0x000fe200078e00ff */
[----:B------:R-:W-:Y:S01]  /*5840*/  SHF.R.S32.HI R8, RZ, 0x6, R8 ;  /* 0x00000006ff087819 */ /* 0x000fe20000011408 */
[----:B------:R-:W-:Y:S01]  /*5850*/  IMAD.MOV.U32 R0, RZ, RZ, 0x1 ;  /* 0x00000001ff007424 */ /* 0x000fe200078e00ff */
[----:B------:R-:W-:Y:S01]  /*5860*/  LOP3.LUT R10, R10, 0x10, RZ, 0xc0, !PT ;  /* 0x000000100a0a7812 */ /* 0x000fe200078ec0ff */
[----:B------:R-:W-:Y:S01]  /*5870*/  IMAD.MOV.U32 R3, RZ, RZ, RZ ;  /* 0x000000ffff037224 */ /* 0x000fe200078e00ff */
[----:B------:R-:W-:Y:S01]  /*5880*/  LOP3.LUT R11, R11, 0x400, RZ, 0xc0, !PT ;  /* 0x000004000b0b7812 */ /* 0x000fe200078ec0ff */
[----:B------:R-:W-:-:S07]  /*5890*/  VIADD R12, R8, 0x1 ;  /* 0x00000001080c7836 */ /* 0x000fce0000000000 */
.L_x_112:
[----:B------:R-:W-:-:S03]  /*58a0*/  UMOV UR4, 0xffffffff ;  /* 0xffffffff00047882 */ /* 0x000fc60000000000 */
[----:B------:R-:W-:Y:S05]  /*58b0*/  BRA.DIV UR4, `(.L_x_102) ;  /* 0x0000001204387947 */ /* 0x000fea000b800000 */
[----:B------:R-:W-:-:S13]  /*58c0*/  ELECT P6, URZ, PT ;  /* 0x00000000003f782f */ /* 0x000fda00038c0000 */
.L_x_127:
[----:B------:R-:W0:Y:S01]  /*58d0*/  LDC R4, c[0x0][0x28c] ;  /* 0x0000a300ff047b82 */ /* 0x000e220000000800 */
[----:B------:R-:W-:Y:S01]  /*58e0*/  BSSY B1, `(.L_x_103) ;  /* 0x0000038000017945 */ /* 0x000fe20003800000 */
[----:B0-----:R-:W-:-:S13]  /*58f0*/  ISETP.LT.OR P6, PT, R4, 0x1, !P6 ;  /* 0x000000010400780c */ /* 0x001fda00077c1670 */
[----:B------:R-:W-:Y:S05]  /*5900*/  @P6 BRA `(.L_x_104) ;  /* 0x0000000000d46947 */ /* 0x000fea0003800000 */
[----:B------:R-:W-:Y:S02]  /*5910*/  IMAD R21, R21, 0x20, R10 ;  /* 0x0000002015157824 */ /* 0x000fe400078e020a */
[----:B------:R-:W-:Y:S02]  /*5920*/  IMAD R22, R20, 0xc0, RZ ;  /* 0x000000c014167824 */ /* 0x000fe400078e02ff */
[----:B------:R-:W-:Y:S02]  /*5930*/  IMAD.MOV.U32 R24, RZ, RZ, RZ ;  /* 0x000000ffff187224 */ /* 0x000fe400078e00ff */
[----:B------:R-:W-:Y:S02]  /*5940*/  IMAD.MOV.U32 R4, RZ, RZ, R12 ;  /* 0x000000ffff047224 */ /* 0x000fe400078e000c */
[----:B------:R-:W-:Y:S02]  /*5950*/  IMAD.MOV.U32 R5, RZ, RZ, R0 ;  /* 0x000000ffff057224 */ /* 0x000fe400078e0000 */
[----:B------:R-:W-:-:S07]  /*5960*/  IMAD.MOV.U32 R14, RZ, RZ, R3 ;  /* 0x000000ffff0e7224 */ /* 0x000fce00078e0003 */
.L_x_107:
[----:B------:R-:W0:Y:S01]  /*5970*/  S2R R20, SR_CgaCtaId ;  /* 0x0000000000147919 */ /* 0x000e220000008800 */
[----:B------:R-:W-:Y:S02]  /*5980*/  MOV R7, 0x400 ;  /* 0x0000040000077802 */ /* 0x000fe40000000f00 */
[----:B------:R-:W-:-:S13]  /*5990*/  LOP3.LUT P1, RZ, R18, 0x7f, RZ, 0xc0, !PT ;  /* 0x0000007f12ff7812 */ /* 0x000fda000782c0ff */
[----:B------:R-:W1:Y:S01]  /*59a0*/  @!P1 LDC R15, c[0x0][0x500] ;  /* 0x00014000ff0f9b82 */ /* 0x000e620000000800 */
[----:B0-----:R-:W-:Y:S02]  /*59b0*/  LEA R23, R20, R7, 0x18 ;  /* 0x0000000714177211 */ /* 0x001fe400078ec0ff */
[----:B------:R-:W-:-:S03]  /*59c0*/  SHF.L.U32 R7, R5, 0x1f, RZ ;  /* 0x0000001f05077819 */ /* 0x000fc600000006ff */
[----:B------:R-:W-:-:S04]  /*59d0*/  IMAD R20, R14, 0x8, R23 ;  /* 0x000000080e147824 */ /* 0x000fc800078e0217 */
[----:B------:R-:W0:Y:S02]  /*59e0*/  SYNCS.PHASECHK.TRANS64.TRYWAIT P0, [R20+URZ+0x40], R7 ;  /* 0x00004007140075a7 */ /* 0x000e24000800017f */
[----:B01----:R-:W-:Y:S05]  /*59f0*/  @!P0 BRA `(.L_x_105) ;  /* 0x0000001000088947 */ /* 0x003fea0003800000 */
.L_x_128:
[----:B0-----:R-:W-:Y:S01]  /*5a00*/  PRMT R7, R13, 0x9910, RZ ;  /* 0x000099100d077816 */ /* 0x001fe200000000ff */
[----:B------:R0:W-:Y:S03]  /*5a10*/  @!P1 SYNCS.ARRIVE.TRANS64 RZ, [R20+URZ], R15 ;  /* 0x0000000f14ff99a7 */ /* 0x0001e6000800003f */
[----:B------:R-:W-:-:S13]  /*5a20*/  ISETP.NE.AND P0, PT, R7, 0x2, PT ;  /* 0x000000020700780c */ /* 0x000fda0003f05270 */
[----:B0-----:R-:W-:Y:S05]  /*5a30*/  @P0 BRA `(.L_x_106) ;  /* 0x0000000000040947 */ /* 0x001fea0003800000 */
[----:B------:R-:W-:Y:S01]  /*5a40*/  BPT.TRAP 0x1 ;  /* 0x000000040000795c */ /* 0x000fe20000300000 */
.L_x_106:
[----:B------:R-:W-:Y:S01]  /*5a50*/  IMAD R15, R14, 0x6000, R23 ;  /* 0x000060000e0f7824 */ /* 0x000fe200078e0217 */
[----:B------:R-:W-:Y:S01]  /*5a60*/  R2UR UR9, R20 ;  /* 0x00000000140972ca */ /* 0x000fe200000e0000 */
[----:B------:R-:W-:Y:S01]  /*5a70*/  IMAD R7, R14, 0x800, R11 ;  /* 0x000008000e077824 */ /* 0x000fe200078e020b */
[----:B------:R-:W-:Y:S01]  /*5a80*/  UIADD3 UR4, UP0, UR22, 0xf0, URZ ;  /* 0x000000f016047890 */ /* 0x000fe2000ff1e03f */
[----:B------:R-:W-:Y:S01]  /*5a90*/  VIADD R4, R4, 0xffffffff ;  /* 0xffffffff04047836 */ /* 0x000fe20000000000 */
[----:B------:R-:W-:Y:S01]  /*5aa0*/  R2UR UR5, R15 ;  /* 0x000000000f0572ca */ /* 0x000fe200000e0000 */
[----:B------:R-:W-:Y:S01]  /*5ab0*/  IMAD R7, R7, 0x2, R23 ;  /* 0x0000000207077824 */ /* 0x000fe200078e0217 */
[----:B------:R-:W-:Y:S01]  /*5ac0*/  R2UR UR11, R22 ;  /* 0x00000000160b72ca */ /* 0x000fe200000e0000 */
[----:B------:R-:W-:Y:S01]  /*5ad0*/  UIADD3 UR24, UP1, UR22, 0x1f0, URZ ;  /* 0x000001f016187890 */ /* 0x000fe2000ff3e03f */
[----:B------:R-:W-:Y:S01]  /*5ae0*/  R2UR UR10, R24 ;  /* 0x00000000180a72ca */ /* 0x000fe200000e0000 */
[----:B------:R-:W-:Y:S01]  /*5af0*/  VIADD R14, R14, 0x1 ;  /* 0x000000010e0e7836 */ /* 0x000fe20000000000 */
[----:B------:R-:W-:Y:S01]  /*5b00*/  R2UR UR8, R7 ;  /* 0x00000000070872ca */ /* 0x000fe200000e0000 */
[----:B------:R-:W-:Y:S01]  /*5b10*/  UIADD3.X UR25, URZ, UR23, URZ, UP1, !UPT ;  /* 0x000000173f197290 */ /* 0x000fe20008ffe43f */
[----:B------:R-:W-:Y:S01]  /*5b20*/  R2UR UR12, R6 ;  /* 0x00000000060c72ca */ /* 0x000fe200000e0000 */
[----:B------:R-:W-:Y:S01]  /*5b30*/  UMOV UR6, 0x0 ;  /* 0x0000000000067882 */ /* 0x000fe20000000000 */
[----:B------:R-:W-:Y:S01]  /*5b40*/  R2UR UR19, R21 ;  /* 0x00000000151372ca */ /* 0x000fe200000e0000 */
[----:B------:R-:W-:Y:S01]  /*5b50*/  UMOV UR7, 0x10000000 ;  /* 0x1000000000077882 */ /* 0x000fe20000000000 */
[----:B------:R-:W-:Y:S01]  /*5b60*/  ISETP.GT.AND P1, PT, R4, 0x1, PT ;  /* 0x000000010400780c */ /* 0x000fe20003f24270 */
[----:B------:R-:W-:Y:S01]  /*5b70*/  UIADD3 UR14, UR5, 0x180, URZ ;  /* 0x00000180050e7890 */ /* 0x000fe2000fffe03f */
[----:B------:R-:W-:Y:S01]  /*5b80*/  ISETP.NE.AND P0, PT, R14, 0x8, PT ;  /* 0x000000080e00780c */ /* 0x000fe20003f05270 */
[----:B------:R-:W-:Y:S01]  /*5b90*/  UIADD3.X UR5, URZ, UR23, URZ, UP0, !UPT ;  /* 0x000000173f057290 */ /* 0x000fe200087fe43f */
[----:B------:R-:W-:Y:S01]  /*5ba0*/  VIADD R24, R24, 0x40 ;  /* 0x0000004018187836 */ /* 0x000fe20000000000 */
[----:B------:R-:W-:Y:S01]  /*5bb0*/  UMOV UR26, 0x30000 ;  /* 0x00030000001a7882 */ /* 0x000fe20000000000 */
[----:B------:R-:W-:Y:S01]  /*5bc0*/  SEL R20, RZ, 0x1, P0 ;  /* 0x00000001ff147807 */ /* 0x000fe20000000000 */
[----:B------:R-:W-:Y:S01]  /*5bd0*/  UIADD3 UR15, UR8, 0x30180, URZ ;  /* 0x00030180080f7890 */ /* 0x000fe2000fffe03f */
[----:B------:R-:W-:-:S02]  /*5be0*/  SEL R14, R14, RZ, P0 ;  /* 0x000000ff0e0e7207 */ /* 0x000fc40000000000 */
[----:B------:R-:W-:Y:S01]  /*5bf0*/  UMOV UR8, UR14 ;  /* 0x0000000e00087c82 */ /* 0x000fe20008000000 */
[----:B------:R-:W-:Y:S01]  /*5c00*/  LOP3.LUT R5, R5, R20, RZ, 0x3c, !PT ;  /* 0x0000001405057212 */ /* 0x000fe200078e3cff */
[----:B------:R0:W-:Y:S02]  /*5c10*/  UTMALDG.3D [UR8], [UR4], desc[UR6] ;  /* 0x00000608040075b4 */ /* 0x0001e40008011000 */
[----:B0-----:R-:W-:Y:S01]  /*5c20*/  UMOV UR8, UR15 ;  /* 0x0000000f00087c82 */ /* 0x001fe20008000000 */
[----:B------:R-:W-:Y:S02]  /*5c30*/  UMOV UR11, UR19 ;  /* 0x00000013000b7c82 */ /* 0x000fe40008000000 */
[----:B------:R0:W-:Y:S02]  /*5c40*/  UTMALDG.3D.MULTICAST [UR8], [UR24], UR26, desc[UR6] ;  /* 0x00000608180073b4 */ /* 0x0001e4000801181a */
[----:B0-----:R-:W-:Y:S05]  /*5c50*/  @P1 BRA `(.L_x_107) ;  /* 0xfffffffc00441947 */ /* 0x001fea000383ffff */
.L_x_104:
[----:B------:R-:W-:Y:S05]  /*5c60*/  BSYNC B1 ;  /* 0x0000000000017941 */ /* 0x000fea0003800000 */
.L_x_103:
[----:B------:R-:W-:Y:S01]  /*5c70*/  LOP3.LUT P1, RZ, R9, 0xff, RZ, 0xc0, !PT ;  /* 0x000000ff09ff7812 */ /* 0x000fe2000782c0ff */
[----:B------:R-:W-:Y:S01]  /*5c80*/  IMAD.IADD R3, R8, 0x1, R3 ;  /* 0x0000000108037824 */ /* 0x000fe200078e0203 */
[----:B------:R-:W-:Y:S01]  /*5c90*/  IADD3 R16, P2, R16, UR20, RZ ;  /* 0x0000001410107c10 */ /* 0x000fe2000ff5e0ff */
[----:B------:R-:W-:Y:S01]  /*5ca0*/  ULDC.64 UR4, c[0x0][0x650] ;  /* 0x0001940000047ab9 */ /* 0x000fe20000000a00 */
[----:B------:R-:W-:Y:S01]  /*5cb0*/  BSSY B1, `(.L_x_108) ;  /* 0x000006d000017945 */ /* 0x000fe20003800000 */
[----:B------:R-:W-:Y:S01]  /*5cc0*/  IMAD.MOV.U32 R20, RZ, RZ, -0x1 ;  /* 0xffffffffff147424 */ /* 0x000fe200078e00ff */
[----:B------:R-:W-:Y:S01]  /*5cd0*/  ISETP.GT.U32.AND P0, PT, R3, 0x7, PT ;  /* 0x000000070300780c */ /* 0x000fe20003f04070 */
[----:B------:R-:W-:Y:S01]  /*5ce0*/  IMAD.MOV.U32 R21, RZ, RZ, -0x1 ;  /* 0xffffffffff157424 */ /* 0x000fe200078e00ff */
[----:B------:R-:W-:Y:S02]  /*5cf0*/  SHF.R.U32.HI R4, RZ, 0x3, R3 ;  /* 0x00000003ff047819 */ /* 0x000fe40000011603 */
[----:B------:R-:W-:-:S02]  /*5d00*/  ISETP.LT.U32.AND P0, PT, R8, 0x8, P0 ;  /* 0x000000080800780c */ /* 0x000fc40000701070 */
[----:B------:R-:W-:Y:S01]  /*5d10*/  IADD3.X R17, R17, UR13, RZ, P2, !PT ;  /* 0x0000000d11117c10 */ /* 0x000fe200097fe4ff */
[----:B------:R-:W0:Y:S01]  /*5d20*/  @P1 S2R R6, SR_CgaCtaId ;  /* 0x0000000000061919 */ /* 0x000e220000008800 */
[----:B------:R-:W-:Y:S02]  /*5d30*/  @P1 MOV R5, 0x400 ;  /* 0x0000040000051802 */ /* 0x000fe40000000f00 */
[----:B------:R-:W-:Y:S02]  /*5d40*/  ISETP.GE.U32.AND P2, PT, R16, UR4, PT ;  /* 0x0000000410007c0c */ /* 0x000fe4000bf46070 */
[----:B------:R-:W-:Y:S02]  /*5d50*/  LOP3.LUT R4, R4, 0x1, RZ, 0xc0, !PT ;  /* 0x0000000104047812 */ /* 0x000fe400078ec0ff */
[----:B------:R-:W-:Y:S02]  /*5d60*/  LOP3.LUT R3, R3, 0x7, RZ, 0xc0, !PT ;  /* 0x0000000703037812 */ /* 0x000fe400078ec0ff */
[----:B------:R-:W-:-:S02]  /*5d70*/  PRMT R9, RZ, 0x7610, R9 ;  /* 0x00007610ff097816 */ /* 0x000fc40000000009 */
[----:B0-----:R-:W-:Y:S01]  /*5d80*/  @P1 LEA R5, R6, R5, 0x18 ;  /* 0x0000000506051211 */ /* 0x001fe200078ec0ff */
[----:B------:R-:W-:-:S03]  /*5d90*/  IMAD.MOV.U32 R6, RZ, RZ, -0x1 ;  /* 0xffffffffff067424 */ /* 0x000fc600078e00ff */
[----:B------:R0:W-:Y:S01]  /*5da0*/  @P1 SYNCS.ARRIVE.TRANS64.A1T0 RZ, [R5+URZ+0x98], RZ ;  /* 0x000098ff05ff19a7 */ /* 0x0001e2000810003f */
[----:B------:R-:W-:-:S04]  /*5db0*/  ISETP.NE.U32.AND P1, PT, R4, 0x1, PT ;  /* 0x000000010400780c */ /* 0x000fc80003f25070 */
[----:B------:R-:W-:Y:S02]  /*5dc0*/  ISETP.GT.U32.AND P1, PT, R8, 0x7, !P1 ;  /* 0x000000070800780c */ /* 0x000fe40004f24070 */
[----:B0-----:R-:W-:Y:S02]  /*5dd0*/  SEL R5, RZ, 0x1, !P0 ;  /* 0x00000001ff057807 */ /* 0x001fe40004000000 */
[----:B------:R-:W-:Y:S02]  /*5de0*/  ISETP.GE.U32.AND.EX P0, PT, R17, UR5, PT, P2 ;  /* 0x0000000511007c0c */ /* 0x000fe4000bf06120 */
[----:B------:R-:W-:-:S04]  /*5df0*/  SEL R4, RZ, 0x1, !P1 ;  /* 0x00000001ff047807 */ /* 0x000fc80004800000 */
[----:B------:R-:W-:Y:S02]  /*5e00*/  LOP3.LUT R0, R4, R0, R5, 0x96, !PT ;  /* 0x0000000004007212 */ /* 0x000fe400078e9605 */
[----:B------:R-:W-:-:S05]  /*5e10*/  PRMT R4, RZ, 0x7610, R4 ;  /* 0x00007610ff047816 */ /* 0x000fca0000000004 */
[----:B------:R-:W-:Y:S05]  /*5e20*/  @P0 BRA `(.L_x_109) ;  /* 0x0000000400540947 */ /* 0x000fea0003800000 */
[----:B------:R-:W0:Y:S01]  /*5e30*/  S2R R15, SR_CTAID.X ;  /* 0x00000000000f7919 */ /* 0x000e220000002500 */
[----:B------:R-:W-:Y:S01]  /*5e40*/  ULDC.64 UR4, c[0x0][0x628] ;  /* 0x00018a0000047ab9 */ /* 0x000fe20000000a00 */
[----:B------:R-:W-:Y:S01]  /*5e50*/  ULDC UR7, c[0x0][0x630] ;  /* 0x00018c0000077ab9 */ /* 0x000fe20000000800 */
[----:B------:R-:W-:Y:S01]  /*5e60*/  ISETP.NE.U32.AND P0, PT, RZ, UR4, PT ;  /* 0x00000004ff007c0c */ /* 0x000fe2000bf05070 */
[----:B------:R-:W1:Y:S01]  /*5e70*/  S2R R20, SR_CTAID.Y ;  /* 0x0000000000147919 */ /* 0x000e620000002600 */
[----:B------:R-:W-:Y:S01]  /*5e80*/  ULDC UR8, c[0x0][0x150] ;  /* 0x0000540000087ab9 */ /* 0x000fe20000000800 */
[----:B------:R-:W-:Y:S01]  /*5e90*/  IMAD.MOV.U32 R4, RZ, RZ, R16 ;  /* 0x000000ffff047224 */ /* 0x000fe200078e0010 */
[----:B------:R-:W-:Y:S01]  /*5ea0*/  ISETP.NE.AND.EX P0, PT, RZ, UR5, PT, P0 ;  /* 0x00000005ff007c0c */ /* 0x000fe2000bf05300 */
[----:B------:R-:W-:Y:S01]  /*5eb0*/  IMAD.MOV.U32 R5, RZ, RZ, R17 ;  /* 0x000000ffff057224 */ /* 0x000fe200078e0011 */
[----:B0-----:R-:W-:-:S11]  /*5ec0*/  I2FP.F32.U32 R22, R15 ;  /* 0x0000000f00167245 */ /* 0x001fd60000201000 */
[----:B------:R-:W-:Y:S05]  /*5ed0*/  @!P0 BRA `(.L_x_110) ;  /* 0x0000000000288947 */ /* 0x000fea0003800000 */
[----:B------:R-:W-:Y:S02]  /*5ee0*/  ULDC UR6, c[0x0][0x634] ;  /* 0x00018d0000067ab9 */ /* 0x000fe40000000800 */
[----:B------:R-:W-:-:S05]  /*5ef0*/  IADD3 R5, P0, R16, UR6, RZ ;  /* 0x0000000610057c10 */ /* 0x000fca000ff1e0ff */
[----:B------:R-:W-:-:S04]  /*5f00*/  IMAD.X R21, RZ, RZ, R17, P0 ;  /* 0x000000ffff157224 */ /* 0x000fc800000e0611 */
[----:B------:R-:W-:-:S04]  /*5f10*/  IMAD.WIDE.U32 R6, R21, UR4, RZ ;  /* 0x0000000415067c25 */ /* 0x000fc8000f8e00ff */
[----:B------:R-:W-:-:S04]  /*5f20*/  IMAD.WIDE.U32 R6, P0, R5, UR5, R6 ;  /* 0x0000000505067c25 */ /* 0x000fc8000f800006 */
[----:B------:R-:W-:-:S04]  /*5f30*/  IMAD.WIDE.U32 R4, R5, UR4, RZ ;  /* 0x0000000405047c25 */ /* 0x000fc8000f8e00ff */
[----:B------:R-:W-:Y:S01]  /*5f40*/  IMAD.MOV.U32 R4, RZ, RZ, R7 ;  /* 0x000000ffff047224 */ /* 0x000fe200078e0007 */
[----:B------:R-:W-:Y:S01]  /*5f50*/  IADD3 RZ, P1, R5, R6, RZ ;  /* 0x0000000605ff7210 */ /* 0x000fe20007f3e0ff */
[----:B------:R-:W-:-:S04]  /*5f60*/  IMAD.X R5, RZ, RZ, RZ, P0 ;  /* 0x000000ffff057224 */ /* 0x000fc800000e06ff */
[----:B------:R-:W-:-:S08]  /*5f70*/  IMAD.WIDE.U32.X R4, R21, UR5, R4, P1 ;  /* 0x0000000515047c25 */ /* 0x000fd000088e0404 */
.L_x_110:
[--C-:B------:R-:W-:Y:S01]  /*5f80*/  SHF.R.U64 R14, R4, UR7, R5.reuse ;  /* 0x00000007040e7c19 */ /* 0x100fe20008001205 */
[----:B------:R-:W-:Y:S01]  /*5f90*/  FMUL R22, R22, UR8 ;  /* 0x0000000816167c20 */ /* 0x000fe20008400000 */
[----:B------:R-:W-:Y:S01]  /*5fa0*/  SHF.R.U32.HI R4, RZ, UR7, R5 ;  /* 0x00000007ff047c19 */ /* 0x000fe20008011605 */
[----:B------:R-:W0:Y:S01]  /*5fb0*/  LDC R6, c[0x0][0x144] ;  /* 0x00005100ff067b82 */ /* 0x000e220000000800 */
[----:B------:R-:W-:Y:S01]  /*5fc0*/  IADD3 R5, P0, RZ, -R14, RZ ;  /* 0x8000000eff057210 */ /* 0x000fe20007f1e0ff */
[----:B------:R-:W-:Y:S01]  /*5fd0*/  ULDC UR6, c[0x0][0x154] ;  /* 0x0000550000067ab9 */ /* 0x000fe20000000800 */
[----:B-1----:R-:W-:Y:S01]  /*5fe0*/  I2FP.F32.U32 R7, R20 ;  /* 0x0000001400077245 */ /* 0x002fe20000201000 */
[----:B------:R-:W1:Y:S01]  /*5ff0*/  F2I.U32.TRUNC.NTZ R22, R22 ;  /* 0x0000001600167305 */ /* 0x000e62000020f000 */
[----:B------:R-:W-:Y:S01]  /*6000*/  ULDC.64 UR4, c[0x0][0x620] ;  /* 0x0001880000047ab9 */ /* 0x000fe20000000a00 */
[----:B------:R-:W-:Y:S01]  /*6010*/  IMAD.X R4, RZ, RZ, ~R4, P0 ;  /* 0x000000ffff047224 */ /* 0x000fe200000e0e04 */
[----:B------:R-:W-:Y:S01]  /*6020*/  ISETP.NE.AND P2, PT, R2, 0x1, PT ;  /* 0x000000010200780c */ /* 0x000fe20003f45270 */
[----:B------:R-:W-:Y:S01]  /*6030*/  FMUL R23, R7, UR6 ;  /* 0x0000000607177c20 */ /* 0x000fe20008400000 */
[----:B------:R-:W2:Y:S01]  /*6040*/  LDC R25, c[0x0][0x148] ;  /* 0x00005200ff197b82 */ /* 0x000ea20000000800 */
[----:B------:R-:W-:Y:S01]  /*6050*/  IMAD R4, R4, UR4, RZ ;  /* 0x0000000404047c24 */ /* 0x000fe2000f8e02ff */
[----:B------:R-:W-:-:S02]  /*6060*/  ULDC.64 UR6, c[0x0][0x640] ;  /* 0x0001900000067ab9 */ /* 0x000fc40000000a00 */
[----:B------:R-:W-:Y:S01]  /*6070*/  ISETP.NE.U32.AND P0, PT, RZ, UR6, PT ;  /* 0x00000006ff007c0c */ /* 0x000fe2000bf05070 */
[----:B------:R-:W3:Y:S01]  /*6080*/  F2I.U32.TRUNC.NTZ R23, R23 ;  /* 0x0000001700177305 */ /* 0x000ee2000020f000 */
[C---:B------:R-:W-:Y:S02]  /*6090*/  IMAD R7, R5.reuse, UR5, R4 ;  /* 0x0000000505077c24 */ /* 0x040fe4000f8e0204 */
[----:B------:R-:W-:Y:S01]  /*60a0*/  IMAD.WIDE.U32 R4, R5, UR4, R16 ;  /* 0x0000000405047c25 */ /* 0x000fe2000f8e0010 */
[----:B------:R-:W-:Y:S01]  /*60b0*/  ULDC UR4, c[0x0][0x618] ;  /* 0x0001860000047ab9 */ /* 0x000fe20000000800 */
[----:B------:R-:W-:Y:S02]  /*60c0*/  ISETP.NE.AND.EX P0, PT, RZ, UR7, PT, P0 ;  /* 0x00000007ff007c0c */ /* 0x000fe4000bf05300 */
[----:B------:R-:W-:Y:S02]  /*60d0*/  IMAD.IADD R5, R5, 0x1, R7 ;  /* 0x0000000105057824 */ /* 0x000fe400078e0207 */
[----:B-1----:R-:W-:-:S03]  /*60e0*/  IMAD.MOV R22, RZ, RZ, -R22 ;  /* 0x000000ffff167224 */ /* 0x002fc600078e0a16 */
[----:B------:R-:W-:Y:S01]  /*60f0*/  SHF.R.U64 R21, R4, UR4, R5 ;  /* 0x0000000404157c19 */ /* 0x000fe20008001205 */
[----:B0-----:R-:W-:Y:S01]  /*6100*/  IMAD R15, R6, R22, R15 ;  /* 0x00000016060f7224 */ /* 0x001fe200078e020f */
[----:B------:R-:W-:Y:S01]  /*6110*/  SHF.R.U32.HI R4, RZ, UR4, R5 ;  /* 0x00000004ff047c19 */ /* 0x000fe20008011605 */
[----:B------:R-:W-:Y:S01]  /*6120*/  ULDC UR4, c[0x0][0x608] ;  /* 0x0001820000047ab9 */ /* 0x000fe20000000800 */
[----:B---3--:R-:W-:Y:S02]  /*6130*/  IMAD.MOV R6, RZ, RZ, -R23 ;  /* 0x000000ffff067224 */ /* 0x008fe400078e0a17 */
[--C-:B------:R-:W-:Y:S02]  /*6140*/  SHF.R.U64 R22, R21, UR4, R4.reuse ;  /* 0x0000000415167c19 */ /* 0x100fe40008001204 */
[----:B------:R-:W-:Y:S01]  /*6150*/  SHF.R.U32.HI R5, RZ, UR4, R4 ;  /* 0x00000004ff057c19 */ /* 0x000fe20008011604 */
[----:B------:R-:W-:Y:S01]  /*6160*/  ULDC UR4, c[0x0][0x658] ;  /* 0x0001960000047ab9 */ /* 0x000fe20000000800 */
[----:B--2---:R-:W-:-:S02]  /*6170*/  @P2 IMAD R15, R25, R6, R20 ;  /* 0x00000006190f2224 */ /* 0x004fc400078e0214 */
[--C-:B------:R-:W-:Y:S02]  /*6180*/  SHF.R.U64 R20, R22, UR4, R5.reuse ;  /* 0x0000000416147c19 */ /* 0x100fe40008001205 */
[----:B------:R-:W-:-:S03]  /*6190*/  SHF.R.U32.HI R23, RZ, UR4, R5 ;  /* 0x00000004ff177c19 */ /* 0x000fc60008011605 */
[----:B------:R-:W-:Y:S02]  /*61a0*/  IMAD.MOV.U32 R6, RZ, RZ, R20 ;  /* 0x000000ffff067224 */ /* 0x000fe400078e0014 */
[----:B------:R-:W-:Y:S01]  /*61b0*/  IMAD.MOV.U32 R5, RZ, RZ, R23 ;  /* 0x000000ffff057224 */ /* 0x000fe200078e0017 */
[----:B------:R-:W-:Y:S06]  /*61c0*/  @!P0 BRA `(.L_x_111) ;  /* 0x00000000002c8947 */ /* 0x000fec0003800000 */
        /* <DEDUP_REMOVED lines=9> */
[----:B------:R-:W-:-:S04]  /*6260*/  IMAD.WIDE.U32.X R4, R23, UR7, R4, P1 ;  /* 0x0000000717047c25 */ /* 0x000fc800088e0404 */
[----:B------:R-:W-:-:S07]  /*6270*/  IMAD.MOV.U32 R6, RZ, RZ, R4 ;  /* 0x000000ffff067224 */ /* 0x000fce00078e0004 */
.L_x_111:
[----:B------:R-:W-:Y:S01]  /*6280*/  ULDC UR4, c[0x0][0x648] ;  /* 0x0001920000047ab9 */ /* 0x000fe20000000800 */
[----:B------:R-:W-:Y:S01]  /*6290*/  LOP3.LUT R4, R22, UR17, RZ, 0xc0, !PT ;  /* 0x0000001116047c12 */ /* 0x000fe2000f8ec0ff */
[----:B------:R-:W-:Y:S01]  /*62a0*/  ULDC UR5, c[0x0][0x610] ;  /* 0x0001840000057ab9 */ /* 0x000fe20000000800 */
[----:B------:R-:W-:Y:S01]  /*62b0*/  SHF.R.U64 R5, R6, UR4, R5 ;  /* 0x0000000406057c19 */ /* 0x000fe20008001205 */
[----:B------:R-:W-:Y:S01]  /*62c0*/  ULDC UR4, c[0x0][0x638] ;  /* 0x00018e0000047ab9 */ /* 0x000fe20000000800 */
[----:B------:R-:W-:Y:S01]  /*62d0*/  LOP3.LUT R21, R21, UR16, RZ, 0xc0, !PT ;  /* 0x0000001015157c12 */ /* 0x000fe2000f8ec0ff */
[----:B------:R-:W-:Y:S02]  /*62e0*/  IMAD.MOV.U32 R6, RZ, RZ, R14 ;  /* 0x000000ffff067224 */ /* 0x000fe400078e000e */
[----:B------:R-:W-:Y:S02]  /*62f0*/  IMAD.MOV R7, RZ, RZ, -R5 ;  /* 0x000000ffff077224 */ /* 0x000fe400078e0a05 */
[----:B------:R-:W-:-:S02]  /*6300*/  IMAD R4, R5, UR18, R4 ;  /* 0x0000001205047c24 */ /* 0x000fc4000f8e0204 */
[----:B------:R-:W-:Y:S01]  /*6310*/  IMAD R20, R7, UR4, R20 ;  /* 0x0000000407147c24 */ /* 0x000fe2000f8e0214 */
[----:B------:R-:W-:Y:S01]  /*6320*/  ULDC UR4, c[0x0][0x600] ;  /* 0x0001800000047ab9 */ /* 0x000fe20000000800 */
[----:B------:R-:W-:Y:S02]  /*6330*/  IMAD R15, R4, UR5, R15 ;  /* 0x00000005040f7c24 */ /* 0x000fe4000f8e020f */
[----:B------:R-:W-:Y:S02]  /*6340*/  IMAD R20, R20, UR4, R21 ;  /* 0x0000000414147c24 */ /* 0x000fe4000f8e0215 */
[----:B------:R-:W-:-:S03]  /*6350*/  IMAD.MOV.U32 R4, RZ, RZ, 0x1 ;  /* 0x00000001ff047424 */ /* 0x000fc600078e00ff */
[----:B------:R-:W-:Y:S02]  /*6360*/  SEL R21, R20, R15, !P2 ;  /* 0x0000000f14157207 */ /* 0x000fe40005000000 */
[----:B------:R-:W-:-:S07]  /*6370*/  SEL R20, R15, R20, !P2 ;  /* 0x000000140f147207 */ /* 0x000fce0005000000 */
.L_x_109:
[----:B------:R-:W-:Y:S05]  /*6380*/  BSYNC B1 ;  /* 0x0000000000017941 */ /* 0x000fea0003800000 */
.L_x_108:
[----:B------:R-:W-:-:S13]  /*6390*/  LOP3.LUT P0, RZ, R4, 0xff, RZ, 0xc0, !PT ;  /* 0x000000ff04ff7812 */ /* 0x000fda000780c0ff */
[----:B------:R-:W-:Y:S05]  /*63a0*/  @P0 BRA `(.L_x_112) ;  /* 0xfffffff4003c0947 */ /* 0x000fea000383ffff */
[----:B------:R-:W-:Y:S05]  /*63b0*/  BSYNC B0 ;  /* 0x0000000000007941 */ /* 0x000fea0003800000 */
.L_x_101:
[----:B------:R-:W-:-:S03]  /*63c0*/  UMOV UR4, 0xffffffff ;  /* 0xffffffff00047882 */ /* 0x000fc60000000000 */
[----:B------:R-:W-:Y:S05]  /*63d0*/  BRA.DIV UR4, `(.L_x_113) ;  /* 0x0000000604a47947 */ /* 0x000fea000b800000 */
[----:B------:R-:W-:-:S13]  /*63e0*/  ELECT P6, URZ, PT ;  /* 0x00000000003f782f */ /* 0x000fda00038c0000 */
.L_x_131:
[----:B------:R-:W-:Y:S04]  /*63f0*/  BSSY B0, `(.L_x_114) ;  /* 0x000004f000007945 */ /* 0x000fe80003800000 */
[----:B------:R-:W-:Y:S05]  /*6400*/  @!P6 BRA `(.L_x_115) ;  /* 0x000000040034e947 */ /* 0x000fea0003800000 */
[----:B------:R-:W-:-:S04]  /*6410*/  LOP3.LUT R19, R19, 0x2, RZ, 0xfc, !PT ;  /* 0x0000000213137812 */ /* 0x000fc800078efcff */
[----:B------:R-:W-:-:S13]  /*6420*/  ISETP.NE.AND P0, PT, R19, 0x3, PT ;  /* 0x000000031300780c */ /* 0x000fda0003f05270 */
[----:B------:R-:W-:Y:S05]  /*6430*/  @!P0 BRA `(.L_x_116) ;  /* 0x0000000000048947 */ /* 0x000fea0003800000 */
[----:B------:R-:W-:Y:S01]  /*6440*/  BPT.TRAP 0x1 ;  /* 0x000000040000795c */ /* 0x000fe20000300000 */
.L_x_116:
[----:B------:R-:W0:Y:S01]  /*6450*/  S2R R5, SR_CgaCtaId ;  /* 0x0000000000057919 */ /* 0x000e220000008800 */
[----:B------:R-:W-:Y:S02]  /*6460*/  MOV R2, 0x400 ;  /* 0x0000040000027802 */ /* 0x000fe40000000f00 */
[----:B------:R-:W-:Y:S02]  /*6470*/  SHF.L.U32 R4, R0, 0x1f, RZ ;  /* 0x0000001f00047819 */ /* 0x000fe400000006ff */
[----:B0-----:R-:W-:-:S05]  /*6480*/  LEA R2, R5, R2, 0x18 ;  /* 0x0000000205027211 */ /* 0x001fca00078ec0ff */
[----:B------:R-:W-:-:S04]  /*6490*/  VIADD R2, R2, 0x40 ;  /* 0x0000004002027836 */ /* 0x000fc80000000000 */
[C---:B------:R-:W-:Y:S02]  /*64a0*/  IMAD R7, R3.reuse, 0x8, R2 ;  /* 0x0000000803077824 */ /* 0x040fe400078e0202 */
[----:B------:R-:W-:Y:S02]  /*64b0*/  VIADD R3, R3, 0x1 ;  /* 0x0000000103037836 */ /* 0x000fe40000000000 */
[----:B------:R-:W0:Y:S03]  /*64c0*/  SYNCS.PHASECHK.TRANS64.TRYWAIT P0, [R7+URZ], R4 ;  /* 0x00000004070075a7 */ /* 0x000e26000800017f */
[----:B------:R-:W-:-:S04]  /*64d0*/  ISETP.NE.AND P1, PT, R3, 0x8, PT ;  /* 0x000000080300780c */ /* 0x000fc80003f25270 */
[----:B------:R-:W-:Y:S02]  /*64e0*/  SEL R5, RZ, 0x1, P1 ;  /* 0x00000001ff057807 */ /* 0x000fe40000800000 */
[----:B------:R-:W-:Y:S02]  /*64f0*/  SEL R3, R3, RZ, P1 ;  /* 0x000000ff03037207 */ /* 0x000fe40000800000 */
[----:B------:R-:W-:-:S03]  /*6500*/  LOP3.LUT R6, R0, R5, RZ, 0x3c, !PT ;  /* 0x0000000500067212 */ /* 0x000fc600078e3cff */
[----:B------:R-:W-:Y:S01]  /*6510*/  IMAD R8, R3, 0x8, R2 ;  /* 0x0000000803087824 */ /* 0x000fe200078e0202 */
[----:B------:R-:W-:Y:S01]  /*6520*/  SHF.L.U32 R5, R6, 0x1f, RZ ;  /* 0x0000001f06057819 */ /* 0x000fe200000006ff */
[----:B0-----:R-:W-:Y:S06]  /*6530*/  @!P0 BRA `(.L_x_117) ;  /* 0x00000004006c8947 */ /* 0x001fec0003800000 */
.L_x_132:
[----:B------:R-:W1:Y:S01]  /*6540*/  SYNCS.PHASECHK.TRANS64.TRYWAIT P0, [R8+URZ], R5 ;  /* 0x00000005080075a7 */ /* 0x000e62000800017f */
[----:B------:R-:W-:-:S05]  /*6550*/  VIADD R0, R3, 0x1 ;  /* 0x0000000103007836 */ /* 0x000fca0000000000 */
[----:B------:R-:W-:-:S04]  /*6560*/  ISETP.NE.AND P1, PT, R0, 0x8, PT ;  /* 0x000000080000780c */ /* 0x000fc80003f25270 */
[----:B------:R-:W-:Y:S02]  /*6570*/  SEL R3, RZ, 0x1, P1 ;  /* 0x00000001ff037807 */ /* 0x000fe40000800000 */
[----:B0-----:R-:W-:Y:S02]  /*6580*/  SEL R7, R0, RZ, P1 ;  /* 0x000000ff00077207 */ /* 0x001fe40000800000 */
[----:B------:R-:W-:-:S03]  /*6590*/  LOP3.LUT R6, R6, R3, RZ, 0x3c, !PT ;  /* 0x0000000306067212 */ /* 0x000fc600078e3cff */
[----:B------:R-:W-:Y:S01]  /*65a0*/  IMAD R9, R7, 0x8, R2 ;  /* 0x0000000807097824 */ /* 0x000fe200078e0202 */
[----:B------:R-:W-:Y:S01]  /*65b0*/  SHF.L.U32 R4, R6, 0x1f, RZ ;  /* 0x0000001f06047819 */ /* 0x000fe200000006ff */
[----:B-1----:R-:W-:Y:S06]  /*65c0*/  @!P0 BRA `(.L_x_118) ;  /* 0x00000004005c8947 */ /* 0x002fec0003800000 */
.L_x_133:
[----:B------:R-:W1:Y:S01]  /*65d0*/  SYNCS.PHASECHK.TRANS64.TRYWAIT P0, [R9+URZ], R4 ;  /* 0x00000004090075a7 */ /* 0x000e62000800017f */
[----:B------:R-:W-:-:S05]  /*65e0*/  VIADD R0, R7, 0x1 ;  /* 0x0000000107007836 */ /* 0x000fca0000000000 */
[----:B------:R-:W-:-:S04]  /*65f0*/  ISETP.NE.AND P1, PT, R0, 0x8, PT ;  /* 0x000000080000780c */ /* 0x000fc80003f25270 */
[----:B------:R-:W-:Y:S02]  /*6600*/  SEL R3, RZ, 0x1, P1 ;  /* 0x00000001ff037807 */ /* 0x000fe40000800000 */
[----:B------:R-:W-:Y:S02]  /*6610*/  SEL R7, R0, RZ, P1 ;  /* 0x000000ff00077207 */ /* 0x000fe40000800000 */
[----:B------:R-:W-:-:S03]  /*6620*/  LOP3.LUT R6, R6, R3, RZ, 0x3c, !PT ;  /* 0x0000000306067212 */ /* 0x000fc600078e3cff */
[----:B0-----:R-:W-:Y:S01]  /*6630*/  IMAD R8, R7, 0x8, R2 ;  /* 0x0000000807087824 */ /* 0x001fe200078e0202 */
[----:B------:R-:W-:Y:S01]  /*6640*/  SHF.L.U32 R5, R6, 0x1f, RZ ;  /* 0x0000001f06057819 */ /* 0x000fe200000006ff */
[----:B-1----:R-:W-:Y:S06]  /*6650*/  @!P0 BRA `(.L_x_119) ;  /* 0x00000004004c8947 */ /* 0x002fec0003800000 */
.L_x_134:
        /* <DEDUP_REMOVED lines=9> */
.L_x_135:
        /* <DEDUP_REMOVED lines=9> */
.L_x_136:
[----:B------:R-:W1:Y:S01]  /*6780*/  SYNCS.PHASECHK.TRANS64.TRYWAIT P0, [R8+URZ], R5 ;  /* 0x00000005080075a7 */ /* 0x000e62000800017f */
[----:B------:R-:W-:-:S05]  /*6790*/  VIADD R0, R7, 0x1 ;  /* 0x0000000107007836 */ /* 0x000fca0000000000 */
[----:B------:R-:W-:-:S04]  /*67a0*/  ISETP.NE.AND P1, PT, R0, 0x8, PT ;  /* 0x000000080000780c */ /* 0x000fc80003f25270 */
[----:B------:R-:W-:Y:S02]  /*67b0*/  SEL R3, RZ, 0x1, P1 ;  /* 0x00000001ff037807 */ /* 0x000fe40000800000 */
[----:B------:R-:W-:Y:S02]  /*67c0*/  SEL R7, R0, RZ, P1 ;  /* 0x000000ff00077207 */ /* 0x000fe40000800000 */
[----:B0-----:R-:W-:-:S03]  /*67d0*/  LOP3.LUT R9, R6, R3, RZ, 0x3c, !PT ;  /* 0x0000000306097212 */ /* 0x001fc600078e3cff */
[----:B------:R-:W-:Y:S01]  /*67e0*/  IMAD R11, R7, 0x8, R2 ;  /* 0x00000008070b7824 */ /* 0x000fe200078e0202 */
[----:B------:R-:W-:Y:S01]  /*67f0*/  SHF.L.U32 R6, R9, 0x1f, RZ ;  /* 0x0000001f09067819 */ /* 0x000fe200000006ff */
[----:B-1----:R-:W-:Y:S06]  /*6800*/  @!P0 BRA `(.L_x_122) ;  /* 0x00000004001c8947 */ /* 0x002fec0003800000 */
.L_x_137:
[----:B------:R-:W1:Y:S01]  /*6810*/  SYNCS.PHASECHK.TRANS64.TRYWAIT P0, [R11+URZ], R6 ;  /* 0x000000060b0075a7 */ /* 0x000e62000800017f */
[----:B------:R-:W-:-:S05]  /*6820*/  VIADD R0, R7, 0x1 ;  /* 0x0000000107007836 */ /* 0x000fca0000000000 */
[----:B------:R-:W-:-:S04]  /*6830*/  ISETP.NE.AND P1, PT, R0, 0x8, PT ;  /* 0x000000080000780c */ /* 0x000fc80003f25270 */
[----:B------:R-:W-:Y:S02]  /*6840*/  SEL R4, RZ, 0x1, P1 ;  /* 0x00000001ff047807 */ /* 0x000fe40000800000 */
[----:B------:R-:W-:Y:S02]  /*6850*/  SEL R3, R0, RZ, P1 ;  /* 0x000000ff00037207 */ /* 0x000fe40000800000 */
[----:B------:R-:W-:Y:S01]  /*6860*/  LOP3.LUT R0, R9, R4, RZ, 0x3c, !PT ;  /* 0x0000000409007212 */ /* 0x000fe200078e3cff */
[----:B-1----:R-:W-:Y:S06]  /*6870*/  @!P0 BRA `(.L_x_123) ;  /* 0x0000000400148947 */ /* 0x002fec0003800000 */
.L_x_138:
[----:B------:R-:W-:Y:S01]  /*6880*/  IMAD R3, R3, 0x8, R2 ;  /* 0x0000000803037824 */ /* 0x000fe200078e0202 */
[----:B------:R-:W-:-:S07]  /*6890*/  SHF.L.U32 R0, R0, 0x1f, RZ ;  /* 0x0000001f00007819 */ /* 0x000fce00000006ff */
.L_x_124:
[----:B--2---:R2:W3:Y:S02]  /*68a0*/  SYNCS.PHASECHK.TRANS64.TRYWAIT P0, [R3+URZ], R0 ;  /* 0x00000000030075a7 */ /* 0x0044e4000800017f */
[----:B---3--:R-:W-:Y:S05]  /*68b0*/  @!P0 NANOSLEEP.SYNCS 0x989680 ;  /* 0x009896800000895d */ /* 0x008fea0003900000 */
[----:B------:R-:W3:Y:S02]  /*68c0*/  @!P0 SYNCS.PHASECHK.TRANS64 P0, [R3+URZ], R0 ;  /* 0x00000000030085a7 */ /* 0x000ee4000800007f */
[----:B---3--:R-:W-:Y:S05]  /*68d0*/  @!P0 BRA `(.L_x_124) ;  /* 0xfffffffc00f08947 */ /* 0x008fea000383ffff */
.L_x_115:
[----:B------:R-:W-:Y:S05]  /*68e0*/  BSYNC B0 ;  /* 0x0000000000007941 */ /* 0x000fea0003800000 */
.L_x_114:
[----:B------:R-:W-:Y:S05]  /*68f0*/  EXIT ;  /* 0x000000000000794d */ /* 0x000fea0003800000 */
.L_x_22:
[----:B----4-:R4:W0:Y:S02]  /*6900*/  SYNCS.PHASECHK.TRANS64.TRYWAIT P1, [R3+URZ], R0 ;  /* 0x00000000030075a7 */ /* 0x010824000802017f */
[----:B0-----:R-:W-:Y:S05]  /*6910*/  @!P1 NANOSLEEP.SYNCS 0x989680 ;  /* 0x009896800000995d */ /* 0x001fea0003900000 */
[----:B------:R-:W0:Y:S02]  /*6920*/  @!P1 SYNCS.PHASECHK.TRANS64 P1, [R3+URZ], R0 ;  /* 0x00000000030095a7 */ /* 0x000e24000802007f */
[----:B0-----:R-:W-:Y:S05]  /*6930*/  @!P1 BRA `(.L_x_22) ;  /* 0xfffffffc00f09947 */ /* 0x001fea000383ffff */
[----:B------:R-:W-:Y:S05]  /*6940*/  BRA `(.L_x_21) ;  /* 0xffffffac001c7947 */ /* 0x000fea000383ffff */
.L_x_27:
[----:B-1----:R1:W3:Y:S02]  /*6950*/  SYNCS.PHASECHK.TRANS64.TRYWAIT P1, [R5+URZ], R4 ;  /* 0x00000004050075a7 */ /* 0x0022e4000802017f */
[----:B---3--:R-:W-:Y:S05]  /*6960*/  @!P1 NANOSLEEP.SYNCS 0x989680 ;  /* 0x009896800000995d */ /* 0x008fea0003900000 */
[----:B------:R-:W3:Y:S02]  /*6970*/  @!P1 SYNCS.PHASECHK.TRANS64 P1, [R5+URZ], R4 ;  /* 0x00000004050095a7 */ /* 0x000ee4000802007f */
[----:B---3--:R-:W-:Y:S05]  /*6980*/  @!P1 BRA `(.L_x_27) ;  /* 0xfffffffc00f09947 */ /* 0x008fea000383ffff */
[----:B------:R-:W-:Y:S05]  /*6990*/  BRA `(.L_x_26) ;  /* 0xffffffb0006c7947 */ /* 0x000fea000383ffff */
.L_x_102:
[----:B------:R-:W-:Y:S01]  /*69a0*/  BSSY B1, `(.L_x_125) ;  /* 0x0000006000017945 */ /* 0x000fe20003800000 */
[----:B------:R-:W-:-:S07]  /*69b0*/  IMAD.MOV.U32 R15, RZ, RZ, -0x1 ;  /* 0xffffffffff0f7424 */ /* 0x000fce00078e00ff */
[----:B------:R-:W-:Y:S05]  /*69c0*/  WARPSYNC.COLLECTIVE R15, `(.L_x_126) ;  /* 0x000000000f0c7348 */ /* 0x000fea0003c00000 */
[----:B------:R-:W-:Y:S02]  /*69d0*/  ELECT P6, UR62, PT ;  /* 0x00000000003e782f */ /* 0x000fe400038c0000 */
[----:B------:R-:W-:Y:S01]  /*69e0*/  MOV R14, UR62 ;  /* 0x0000003e000e7c02 */ /* 0x000fe20008000f00 */
[----:B------:R-:W-:Y:S10]  /*69f0*/  ENDCOLLECTIVE ;  /* 0x000000000000791b */ /* 0x000ff40003800000 */
.L_x_126:
[----:B------:R-:W-:Y:S05]  /*6a00*/  BSYNC B1 ;  /* 0x0000000000017941 */ /* 0x000fea0003800000 */
.L_x_125:
[----:B------:R-:W-:Y:S05]  /*6a10*/  BRA `(.L_x_127) ;  /* 0xffffffec00ac7947 */ /* 0x000fea000383ffff */
.L_x_105:
[----:B0-----:R0:W1:Y:S02]  /*6a20*/  SYNCS.PHASECHK.TRANS64.TRYWAIT P0, [R20+URZ+0x40], R7 ;  /* 0x00004007140075a7 */ /* 0x001064000800017f */
[----:B-1----:R-:W-:Y:S05]  /*6a30*/  @!P0 NANOSLEEP.SYNCS 0x989680 ;  /* 0x009896800000895d */ /* 0x002fea0003900000 */
[----:B------:R-:W1:Y:S02]  /*6a40*/  @!P0 SYNCS.PHASECHK.TRANS64 P0, [R20+URZ+0x40], R7 ;  /* 0x00004007140085a7 */ /* 0x000e64000800007f */
[----:B-1----:R-:W-:Y:S05]  /*6a50*/  @!P0 BRA `(.L_x_105) ;  /* 0xfffffffc00f08947 */ /* 0x002fea000383ffff */
[----:B------:R-:W-:Y:S05]  /*6a60*/  BRA `(.L_x_128) ;  /* 0xffffffec00e47947 */ /* 0x000fea000383ffff */
.L_x_113:
[----:B------:R-:W-:Y:S01]  /*6a70*/  BSSY B0, `(.L_x_129) ;  /* 0x0000006000007945 */ /* 0x000fe20003800000 */
[----:B------:R-:W-:-:S07]  /*6a80*/  IMAD.MOV.U32 R15, RZ, RZ, -0x1 ;  /* 0xffffffffff0f7424 */ /* 0x000fce00078e00ff */
[----:B------:R-:W-:Y:S05]  /*6a90*/  WARPSYNC.COLLECTIVE R15, `(.L_x_130) ;  /* 0x000000000f0c7348 */ /* 0x000fea0003c00000 */
[----:B------:R-:W-:Y:S02]  /*6aa0*/  ELECT P6, UR62, PT ;  /* 0x00000000003e782f */ /* 0x000fe400038c0000 */
[----:B------:R-:W-:Y:S01]  /*6ab0*/  MOV R14, UR62 ;  /* 0x0000003e000e7c02 */ /* 0x000fe20008000f00 */
[----:B------:R-:W-:Y:S10]  /*6ac0*/  ENDCOLLECTIVE ;  /* 0x000000000000791b */ /* 0x000ff40003800000 */
.L_x_130:
[----:B------:R-:W-:Y:S05]  /*6ad0*/  BSYNC B0 ;  /* 0x0000000000007941 */ /* 0x000fea0003800000 */
.L_x_129:
[----:B------:R-:W-:Y:S05]  /*6ae0*/  BRA `(.L_x_131) ;  /* 0xfffffff800407947 */ /* 0x000fea000383ffff */
.L_x_117:
[----:B0-----:R0:W1:Y:S02]  /*6af0*/  SYNCS.PHASECHK.TRANS64.TRYWAIT P0, [R7+URZ], R4 ;  /* 0x00000004070075a7 */ /* 0x001064000800017f */
[----:B-1----:R-:W-:Y:S05]  /*6b00*/  @!P0 NANOSLEEP.SYNCS 0x989680 ;  /* 0x009896800000895d */ /* 0x002fea0003900000 */
[----:B------:R-:W1:Y:S02]  /*6b10*/  @!P0 SYNCS.PHASECHK.TRANS64 P0, [R7+URZ], R4 ;  /* 0x00000004070085a7 */ /* 0x000e64000800007f */
[----:B-1----:R-:W-:Y:S05]  /*6b20*/  @!P0 BRA `(.L_x_117) ;  /* 0xfffffffc00f08947 */ /* 0x002fea000383ffff */
[----:B------:R-:W-:Y:S05]  /*6b30*/  BRA `(.L_x_132) ;  /* 0xfffffff800807947 */ /* 0x000fea000383ffff */
.L_x_118:
[----:B0-----:R0:W1:Y:S02]  /*6b40*/  SYNCS.PHASECHK.TRANS64.TRYWAIT P0, [R8+URZ], R5 ;  /* 0x00000005080075a7 */ /* 0x001064000800017f */
[----:B-1----:R-:W-:Y:S05]  /*6b50*/  @!P0 NANOSLEEP.SYNCS 0x989680 ;  /* 0x009896800000895d */ /* 0x002fea0003900000 */
[----:B------:R-:W1:Y:S02]  /*6b60*/  @!P0 SYNCS.PHASECHK.TRANS64 P0, [R8+URZ], R5 ;  /* 0x00000005080085a7 */ /* 0x000e64000800007f */
[----:B-1----:R-:W-:Y:S05]  /*6b70*/  @!P0 BRA `(.L_x_118) ;  /* 0xfffffffc00f08947 */ /* 0x002fea000383ffff */
[----:B------:R-:W-:Y:S05]  /*6b80*/  BRA `(.L_x_133) ;  /* 0xfffffff800907947 */ /* 0x000fea000383ffff */
.L_x_119:
[----:B0-----:R0:W1:Y:S02]  /*6b90*/  SYNCS.PHASECHK.TRANS64.TRYWAIT P0, [R9+URZ], R4 ;  /* 0x00000004090075a7 */ /* 0x001064000800017f */
[----:B-1----:R-:W-:Y:S05]  /*6ba0*/  @!P0 NANOSLEEP.SYNCS 0x989680 ;  /* 0x009896800000895d */ /* 0x002fea0003900000 */
[----:B------:R-:W1:Y:S02]  /*6bb0*/  @!P0 SYNCS.PHASECHK.TRANS64 P0, [R9+URZ], R4 ;  /* 0x00000004090085a7 */ /* 0x000e64000800007f */
[----:B-1----:R-:W-:Y:S05]  /*6bc0*/  @!P0 BRA `(.L_x_119) ;  /* 0xfffffffc00f08947 */ /* 0x002fea000383ffff */
[----:B------:R-:W-:Y:S05]  /*6bd0*/  BRA `(.L_x_134) ;  /* 0xfffffff800a07947 */ /* 0x000fea000383ffff */
.L_x_120:
[----:B0-----:R0:W1:Y:S02]  /*6be0*/  SYNCS.PHASECHK.TRANS64.TRYWAIT P0, [R8+URZ], R5 ;  /* 0x00000005080075a7 */ /* 0x001064000800017f */
[----:B-1----:R-:W-:Y:S05]  /*6bf0*/  @!P0 NANOSLEEP.SYNCS 0x989680 ;  /* 0x009896800000895d */ /* 0x002fea0003900000 */
[----:B------:R-:W1:Y:S02]  /*6c00*/  @!P0 SYNCS.PHASECHK.TRANS64 P0, [R8+URZ], R5 ;  /* 0x00000005080085a7 */ /* 0x000e64000800007f */
[----:B-1----:R-:W-:Y:S05]  /*6c10*/  @!P0 BRA `(.L_x_120) ;  /* 0xfffffffc00f08947 */ /* 0x002fea000383ffff */
[----:B------:R-:W-:Y:S05]  /*6c20*/  BRA `(.L_x_135) ;  /* 0xfffffff800b07947 */ /* 0x000fea000383ffff */
.L_x_121:
[----:B0-----:R0:W1:Y:S02]  /*6c30*/  SYNCS.PHASECHK.TRANS64.TRYWAIT P0, [R9+URZ], R4 ;  /* 0x00000004090075a7 */ /* 0x001064000800017f */
[----:B-1----:R-:W-:Y:S05]  /*6c40*/  @!P0 NANOSLEEP.SYNCS 0x989680 ;  /* 0x009896800000895d */ /* 0x002fea0003900000 */
[----:B------:R-:W1:Y:S02]  /*6c50*/  @!P0 SYNCS.PHASECHK.TRANS64 P0, [R9+URZ], R4 ;  /* 0x00000004090085a7 */ /* 0x000e64000800007f */
[----:B-1----:R-:W-:Y:S05]  /*6c60*/  @!P0 BRA `(.L_x_121) ;  /* 0xfffffffc00f08947 */ /* 0x002fea000383ffff */
[----:B------:R-:W-:Y:S05]  /*6c70*/  BRA `(.L_x_136) ;  /* 0xfffffff800c07947 */ /* 0x000fea000383ffff */
.L_x_122:
[----:B0-----:R0:W1:Y:S02]  /*6c80*/  SYNCS.PHASECHK.TRANS64.TRYWAIT P0, [R8+URZ], R5 ;  /* 0x00000005080075a7 */ /* 0x001064000800017f */
[----:B-1----:R-:W-:Y:S05]  /*6c90*/  @!P0 NANOSLEEP.SYNCS 0x989680 ;  /* 0x009896800000895d */ /* 0x002fea0003900000 */
[----:B------:R-:W1:Y:S02]  /*6ca0*/  @!P0 SYNCS.PHASECHK.TRANS64 P0, [R8+URZ], R5 ;  /* 0x00000005080085a7 */ /* 0x000e64000800007f */
[----:B-1----:R-:W-:Y:S05]  /*6cb0*/  @!P0 BRA `(.L_x_122) ;  /* 0xfffffffc00f08947 */ /* 0x002fea000383ffff */
[----:B------:R-:W-:Y:S05]  /*6cc0*/  BRA `(.L_x_137) ;  /* 0xfffffff800d07947 */ /* 0x000fea000383ffff */
.L_x_123:
[----:B-1----:R1:W2:Y:S02]  /*6cd0*/  SYNCS.PHASECHK.TRANS64.TRYWAIT P0, [R11+URZ], R6 ;  /* 0x000000060b0075a7 */ /* 0x0022a4000800017f */
[----:B--2---:R-:W-:Y:S05]  /*6ce0*/  @!P0 NANOSLEEP.SYNCS 0x989680 ;  /* 0x009896800000895d */ /* 0x004fea0003900000 */
[----:B------:R-:W2:Y:S02]  /*6cf0*/  @!P0 SYNCS.PHASECHK.TRANS64 P0, [R11+URZ], R6 ;  /* 0x000000060b0085a7 */ /* 0x000ea4000800007f */
[----:B--2---:R-:W-:Y:S05]  /*6d00*/  @!P0 BRA `(.L_x_123) ;  /* 0xfffffffc00f08947 */ /* 0x004fea000383ffff */
[----:B------:R-:W-:Y:S05]  /*6d10*/  BRA `(.L_x_138) ;  /* 0xfffffff800d87947 */ /* 0x000fea000383ffff */
.L_x_139:
[----:B------:R-:W-:-:S00]  /*6d20*/  BRA `(.L_x_139) ;  /* 0xfffffffc00fc7947 */ /* 0x000fc0000383ffff */
[----:B------:R-:W-:-:S00]  /*6d30*/  NOP ;  /* 0x0000000000007918 */ /* 0x000fc00000000000 */
        /* <DEDUP_REMOVED lines=12> */
.L_x_140:


//--------------------- .nv.global.init           --------------------------
	.section	.nv.global.init,"aw",@progbits
.nv.global.init:
	.type		$str$22,@object
	.size		$str$22,($str$23 - $str$22)
$str$22:
        /*0000*/ 	.byte	0x6b, 0x5f, 0x74, 0x69, 0x6c, 0x65, 0x5f, 0x63, 0x6f, 0x75, 0x6e, 0x74, 0x20, 0x3e, 0x3d, 0x20
        /*0010*/ 	.byte	0x31, 0x00
	.type		$str$23,@object
	.size		$str$23,(__unnamed_1 - $str$23)
$str$23:
        /*0012*/ 	.byte	0x2f, 0x74, 0x6d, 0x70, 0x2f, 0x63, 0x75, 0x74, 0x6c, 0x61, 0x73, 0x73, 0x5f, 0x73, 0x77, 0x65
        /*0022*/ 	.byte	0x65, 0x70, 0x5f, 0x73, 0x72, 0x63, 0x2f, 0x69, 0x6e, 0x63, 0x6c, 0x75, 0x64, 0x65, 0x2f, 0x63
        /*0032*/ 	.byte	0x75, 0x74, 0x6c, 0x61, 0x73, 0x73, 0x2f, 0x67, 0x65, 0x6d, 0x6d, 0x2f, 0x63, 0x6f, 0x6c, 0x6c
        /*0042*/ 	.byte	0x65, 0x63, 0x74, 0x69, 0x76, 0x65, 0x2f, 0x73, 0x6d, 0x39, 0x30, 0x5f, 0x6d, 0x6d, 0x61, 0x5f
        /*0052*/ 	.byte	0x74, 0x6d, 0x61, 0x5f, 0x67, 0x6d, 0x6d, 0x61, 0x5f, 0x73, 0x73, 0x5f, 0x77, 0x61, 0x72, 0x70
        /*0062*/ 	.byte	0x73, 0x70, 0x65, 0x63, 0x69, 0x61, 0x6c, 0x69, 0x7a, 0x65, 0x64, 0x2e, 0x68, 0x70, 0x70, 0x00
	.type		__unnamed_1,@object
	.size		__unnamed_1,(.L_0 - __unnamed_1)
__unnamed_1:
        /*0072*/ 	.byte	0x76, 0x6f, 0x69, 0x64, 0x20, 0x63, 0x75, 0x74, 0x6c, 0x61, 0x73, 0x73, 0x3a, 0x3a, 0x67, 0x65
        /* <DEDUP_REMOVED lines=180> */
        /*0bc2*/ 	.byte	0x79, 0x5d, 0x00
.L_0:


//--------------------- .nv.shared._ZN7cutlass13device_kernelINS_4gemm6kernel13GemmUniversalIN4cute5tupleIJiiiiEEENS1_10collective13CollectiveMmaINS1_34MainloopSm90TmaGmmaWarpSpecializedILi8ENS5_IJNS4_1CILi2EEENSA_ILi1EEESC_EEENS1_35KernelTmaWarpSpecializedCooperativeEEENS5_IJNSA_ILi192EEENSA_ILi32EEENSA_ILi64EEEEEENS_6half_tENS5_IJlSC_lEEESK_SL_NS4_8TiledMMAINS4_8MMA_AtomIJNS4_4SM904GMMA25MMA_64x32x16_F32F16F16_SSILNSP_5MajorE0ELSR_0ELNSP_7ScaleInE1ELSS_1EEEEEENS4_6LayoutISD_NS5_IJSC_NSA_ILi0EEESW_EEEEENS5_IJNS4_10UnderscoreESZ_SZ_EEEEENS4_13SM90_TMA_LOADENS4_14ComposedLayoutINS4_7SwizzleILi3ELi4ELi3EEENS4_18smem_ptr_flag_bitsILi16EEENSV_INS5_IJNSA_ILi8EEESI_EEENS5_IJSI_SC_EEEEEEEvNS4_8identityENS4_23SM90_TMA_LOAD_MULTICASTES1C_vS1D_EENS_8epilogue10collective6detail29Sm90TmaWarpSpecializedAdapterINS1H_15DefaultEpilogueISK_SL_SL_NS1G_6thread17LinearCombinationISK_Li1EffLNS1L_9ScaleType4KindE0ELNS_15FloatRoundStyleE2ESK_EENS1_15EpilogueDefaultEEEEEvvEEEEvNT_6ParamsE --------------------------
	.section	.nv.shared._ZN7cutlass13device_kernelINS_4gemm6kernel13GemmUniversalIN4cute5tupleIJiiiiEEENS1_10collective13CollectiveMmaINS1_34MainloopSm90TmaGmmaWarpSpecializedILi8ENS5_IJNS4_1CILi2EEENSA_ILi1EEESC_EEENS1_35KernelTmaWarpSpecializedCooperativeEEENS5_IJNSA_ILi192EEENSA_ILi32EEENSA_ILi64EEEEEENS_6half_tENS5_IJlSC_lEEESK_SL_NS4_8TiledMMAINS4_8MMA_AtomIJNS4_4SM904GMMA25MMA_64x32x16_F32F16F16_SSILNSP_5MajorE0ELSR_0ELNSP_7ScaleInE1ELSS_1EEEEEENS4_6LayoutISD_NS5_IJSC_NSA_ILi0EEESW_EEEEENS5_IJNS4_10UnderscoreESZ_SZ_EEEEENS4_13SM90_TMA_LOADENS4_14ComposedLayoutINS4_7SwizzleILi3ELi4ELi3EEENS4_18smem_ptr_flag_bitsILi16EEENSV_INS5_IJNSA_ILi8EEESI_EEENS5_IJSI_SC_EEEEEEEvNS4_8identityENS4_23SM90_TMA_LOAD_MULTICASTES1C_vS1D_EENS_8epilogue10collective6detail29Sm90TmaWarpSpecializedAdapterINS1H_15DefaultEpilogueISK_SL_SL_NS1G_6thread17LinearCombinationISK_Li1EffLNS1L_9ScaleType4KindE0ELNS_15FloatRoundStyleE2ESK_EENS1_15EpilogueDefaultEEEEEvvEEEEvNT_6ParamsE,"aw",@nobits
	.sectionflags	@""
	.align	16
	.zero		1024


//--------------------- .nv.shared.reserved.0     --------------------------
	.section	.nv.shared.reserved.0,"aw",@nobits
	.weak		__nv_reservedSMEM_offset_0_alias
	.size		__nv_reservedSMEM_offset_0_alias, 0, 0
	.other		__nv_reservedSMEM_offset_0_alias,@"STO_CUDA_RESERVED_SHARED STV_DEFAULT"
__nv_reservedSMEM_offset_0_alias:
	.zero		0


//--------------------- .nv.global                --------------------------
	.section	.nv.global,"aw",@nobits
.nv.global:
	.type		_ZN39_INTERNAL_89b3ca17_4_k_cu_74a2e567_84774cute1_E,@object
	.size		_ZN39_INTERNAL_89b3ca17_4_k_cu_74a2e567_84774cute1_E,(_ZN39_INTERNAL_89b3ca17_4_k_cu_74a2e567_84774cuda3std3__45__cpo6cbeginE - _ZN39_INTERNAL_89b3ca17_4_k_cu_74a2e567_84774cute1_E)
_ZN39_INTERNAL_89b3ca17_4_k_cu_74a2e567_84774cute1_E:
	.zero		1
	.type		_ZN39_INTERNAL_89b3ca17_4_k_cu_74a2e567_84774cuda3std3__45__cpo6cbeginE,@object
	.size		_ZN39_INTERNAL_89b3ca17_4_k_cu_74a2e567_84774cuda3std3__45__cpo6cbeginE,(_ZN39_INTERNAL_89b3ca17_4_k_cu_74a2e567_84774cuda3std3__48in_placeE - _ZN39_INTERNAL_89b3ca17_4_k_cu_74a2e567_84774cuda3std3__45__cpo6cbeginE)
_ZN39_INTERNAL_89b3ca17_4_k_cu_74a2e567_84774cuda3std3__45__cpo6cbeginE:
	.zero		1
	.type		_ZN39_INTERNAL_89b3ca17_4_k_cu_74a2e567_84774cuda3std3__48in_placeE,@object
	.size		_ZN39_INTERNAL_89b3ca17_4_k_cu_74a2e567_84774cuda3std3__48in_placeE,(_ZN39_INTERNAL_89b3ca17_4_k_cu_74a2e567_84774cuda3std6ranges3__45__cpo9iter_moveE - _ZN39_INTERNAL_89b3ca17_4_k_cu_74a2e567_84774cuda3std3__48in_placeE)
_ZN39_INTERNAL_89b3ca17_4_k_cu_74a2e567_84774cuda3std3__48in_placeE:
	.zero		1
	.type		_ZN39_INTERNAL_89b3ca17_4_k_cu_74a2e567_84774cuda3std6ranges3__45__cpo9iter_moveE,@object
	.size		_ZN39_INTERNAL_89b3ca17_4_k_cu_74a2e567_84774cuda3std6ranges3__45__cpo9iter_moveE,(_ZN39_INTERNAL_89b3ca17_4_k_cu_74a2e567_84774cuda3std3__45__cpo5beginE - _ZN39_INTERNAL_89b3ca17_4_k_cu_74a2e567_84774cuda3std6ranges3__45__cpo9iter_moveE)
_ZN39_INTERNAL_89b3ca17_4_k_cu_74a2e567_84774cuda3std6ranges3__45__cpo9iter_moveE:
	.zero		1
	.type		_ZN39_INTERNAL_89b3ca17_4_k_cu_74a2e567_84774cuda3std3__45__cpo5beginE,@object
	.size		_ZN39_INTERNAL_89b3ca17_4_k_cu_74a2e567_84774cuda3std3__45__cpo5beginE,(_ZN39_INTERNAL_89b3ca17_4_k_cu_74a2e567_84774cuda3std3__441_GLOBAL__N__89b3ca17_4_k_cu_74a2e567_84776ignoreE - _ZN39_INTERNAL_89b3ca17_4_k_cu_74a2e567_84774cuda3std3__45__cpo5beginE)
_ZN39_INTERNAL_89b3ca17_4_k_cu_74a2e567_84774cuda3std3__45__cpo5beginE:
	.zero		1
	.type		_ZN39_INTERNAL_89b3ca17_4_k_cu_74a2e567_84774cuda3std3__441_GLOBAL__N__89b3ca17_4_k_cu_74a2e567_84776ignoreE,@object
	.size		_ZN39_INTERNAL_89b3ca17_4_k_cu_74a2e567_84774cuda3std3__441_GLOBAL__N__89b3ca17_4_k_cu_74a2e567_84776ignoreE,(_ZN39_INTERNAL_89b3ca17_4_k_cu_74a2e567_84774cute7productE - _ZN39_INTERNAL_89b3ca17_4_k_cu_74a2e567_84774cuda3std3__441_GLOBAL__N__89b3ca17_4_k_cu_74a2e567_84776ignoreE)
_ZN39_INTERNAL_89b3ca17_4_k_cu_74a2e567_84774cuda3std3__441_GLOBAL__N__89b3ca17_4_k_cu_74a2e567_84776ignoreE:
	.zero		1
	.type		_ZN39_INTERNAL_89b3ca17_4_k_cu_74a2e567_84774cute7productE,@object
	.size		_ZN39_INTERNAL_89b3ca17_4_k_cu_74a2e567_84774cute7productE,(_ZN39_INTERNAL_89b3ca17_4_k_cu_74a2e567_84774cuda3std3__45__cpo3endE - _ZN39_INTERNAL_89b3ca17_4_k_cu_74a2e567_84774cute7productE)
_ZN39_INTERNAL_89b3ca17_4_k_cu_74a2e567_84774cute7productE:
	.zero		1
	.type		_ZN39_INTERNAL_89b3ca17_4_k_cu_74a2e567_84774cuda3std3__45__cpo3endE,@object
	.size		_ZN39_INTERNAL_89b3ca17_4_k_cu_74a2e567_84774cuda3std3__45__cpo3endE,(_ZN39_INTERNAL_89b3ca17_4_k_cu_74a2e567_84774cuda3std3__419piecewise_constructE - _ZN39_INTERNAL_89b3ca17_4_k_cu_74a2e567_84774cuda3std3__45__cpo3endE)
_ZN39_INTERNAL_89b3ca17_4_k_cu_74a2e567_84774cuda3std3__45__cpo3endE:
	.zero		1
	.type		_ZN39_INTERNAL_89b3ca17_4_k_cu_74a2e567_84774cuda3std3__419piecewise_constructE,@object
	.size		_ZN39_INTERNAL_89b3ca17_4_k_cu_74a2e567_84774cuda3std3__419piecewise_constructE,(_ZN39_INTERNAL_89b3ca17_4_k_cu_74a2e567_84774cuda3std3__45__cpo4cendE - _ZN39_INTERNAL_89b3ca17_4_k_cu_74a2e567_84774cuda3std3__419piecewise_constructE)
_ZN39_INTERNAL_89b3ca17_4_k_cu_74a2e567_84774cuda3std3__419piecewise_constructE:
	.zero		1
	.type		_ZN39_INTERNAL_89b3ca17_4_k_cu_74a2e567_84774cuda3std3__45__cpo4cendE,@object
	.size		_ZN39_INTERNAL_89b3ca17_4_k_cu_74a2e567_84774cuda3std3__45__cpo4cendE,(_ZN39_INTERNAL_89b3ca17_4_k_cu_74a2e567_84774cuda3std6ranges3__45__cpo4swapE - _ZN39_INTERNAL_89b3ca17_4_k_cu_74a2e567_84774cuda3std3__45__cpo4cendE)
_ZN39_INTERNAL_89b3ca17_4_k_cu_74a2e567_84774cuda3std3__45__cpo4cendE:
	.zero		1
	.type		_ZN39_INTERNAL_89b3ca17_4_k_cu_74a2e567_84774cuda3std6ranges3__45__cpo4swapE,@object
	.size		_ZN39_INTERNAL_89b3ca17_4_k_cu_74a2e567_84774cuda3std6ranges3__45__cpo4swapE,(.L_8 - _ZN39_INTERNAL_89b3ca17_4_k_cu_74a2e567_84774cuda3std6ranges3__45__cpo4swapE)
_ZN39_INTERNAL_89b3ca17_4_k_cu_74a2e567_84774cuda3std6ranges3__45__cpo4swapE:
	.zero		1
.L_8:


//--------------------- .nv.constant0._ZN7cutlass13device_kernelINS_4gemm6kernel13GemmUniversalIN4cute5tupleIJiiiiEEENS1_10collective13CollectiveMmaINS1_34MainloopSm90TmaGmmaWarpSpecializedILi8ENS5_IJNS4_1CILi2EEENSA_ILi1EEESC_EEENS1_35KernelTmaWarpSpecializedCooperativeEEENS5_IJNSA_ILi192EEENSA_ILi32EEENSA_ILi64EEEEEENS_6half_tENS5_IJlSC_lEEESK_SL_NS4_8TiledMMAINS4_8MMA_AtomIJNS4_4SM904GMMA25MMA_64x32x16_F32F16F16_SSILNSP_5MajorE0ELSR_0ELNSP_7ScaleInE1ELSS_1EEEEEENS4_6LayoutISD_NS5_IJSC_NSA_ILi0EEESW_EEEEENS5_IJNS4_10UnderscoreESZ_SZ_EEEEENS4_13SM90_TMA_LOADENS4_14ComposedLayoutINS4_7SwizzleILi3ELi4ELi3EEENS4_18smem_ptr_flag_bitsILi16EEENSV_INS5_IJNSA_ILi8EEESI_EEENS5_IJSI_SC_EEEEEEEvNS4_8identityENS4_23SM90_TMA_LOAD_MULTICASTES1C_vS1D_EENS_8epilogue10collective6detail29Sm90TmaWarpSpecializedAdapterINS1H_15DefaultEpilogueISK_SL_SL_NS1G_6thread17LinearCombinationISK_Li1EffLNS1L_9ScaleType4KindE0ELNS_15FloatRoundStyleE2ESK_EENS1_15EpilogueDefaultEEEEEvvEEEEvNT_6ParamsE --------------------------
	.section	.nv.constant0._ZN7cutlass13device_kernelINS_4gemm6kernel13GemmUniversalIN4cute5tupleIJiiiiEEENS1_10collective13CollectiveMmaINS1_34MainloopSm90TmaGmmaWarpSpecializedILi8ENS5_IJNS4_1CILi2EEENSA_ILi1EEESC_EEENS1_35KernelTmaWarpSpecializedCooperativeEEENS5_IJNSA_ILi192EEENSA_ILi32EEENSA_ILi64EEEEEENS_6half_tENS5_IJlSC_lEEESK_SL_NS4_8TiledMMAINS4_8MMA_AtomIJNS4_4SM904GMMA25MMA_64x32x16_F32F16F16_SSILNSP_5MajorE0ELSR_0ELNSP_7ScaleInE1ELSS_1EEEEEENS4_6LayoutISD_NS5_IJSC_NSA_ILi0EEESW_EEEEENS5_IJNS4_10UnderscoreESZ_SZ_EEEEENS4_13SM90_TMA_LOADENS4_14ComposedLayoutINS4_7SwizzleILi3ELi4ELi3EEENS4_18smem_ptr_flag_bitsILi16EEENSV_INS5_IJNSA_ILi8EEESI_EEENS5_IJSI_SC_EEEEEEEvNS4_8identityENS4_23SM90_TMA_LOAD_MULTICASTES1C_vS1D_EENS_8epilogue10collective6detail29Sm90TmaWarpSpecializedAdapterINS1H_15DefaultEpilogueISK_SL_SL_NS1G_6thread17LinearCombinationISK_Li1EffLNS1L_9ScaleType4KindE0ELNS_15FloatRoundStyleE2ESK_EENS1_15EpilogueDefaultEEEEEvvEEEEvNT_6ParamsE,"a",@progbits
	.sectionflags	@""
	.align	4
.nv.constant0._ZN7cutlass13device_kernelINS_4gemm6kernel13GemmUniversalIN4cute5tupleIJiiiiEEENS1_10collective13CollectiveMmaINS1_34MainloopSm90TmaGmmaWarpSpecializedILi8ENS5_IJNS4_1CILi2EEENSA_ILi1EEESC_EEENS1_35KernelTmaWarpSpecializedCooperativeEEENS5_IJNSA_ILi192EEENSA_ILi32EEENSA_ILi64EEEEEENS_6half_tENS5_IJlSC_lEEESK_SL_NS4_8TiledMMAINS4_8MMA_AtomIJNS4_4SM904GMMA25MMA_64x32x16_F32F16F16_SSILNSP_5MajorE0ELSR_0ELNSP_7ScaleInE1ELSS_1EEEEEENS4_6LayoutISD_NS5_IJSC_NSA_ILi0EEESW_EEEEENS5_IJNS4_10UnderscoreESZ_SZ_EEEEENS4_13SM90_TMA_LOADENS4_14ComposedLayoutINS4_7SwizzleILi3ELi4ELi3EEENS4_18smem_ptr_flag_bitsILi16EEENSV_INS5_IJNSA_ILi8EEESI_EEENS5_IJSI_SC_EEEEEEEvNS4_8identityENS4_23SM90_TMA_LOAD_MULTICASTES1C_vS1D_EENS_8epilogue10collective6detail29Sm90TmaWarpSpecializedAdapterINS1H_15DefaultEpilogueISK_SL_SL_NS1G_6thread17LinearCombinationISK_Li1EffLNS1L_9ScaleType4KindE0ELNS_15FloatRoundStyleE2ESK_EENS1_15EpilogueDefaultEEEEEvvEEEEvNT_6ParamsE:
	.zero		1664


//--------------------- SYMBOLS --------------------------

	.type		.nv.reservedSmem.offset0,@object
	.size		.nv.reservedSmem.offset0,0x4
	.type		__assertfail,@function
